// auto-generated by cutlass_sweep.gemm — config: {"arch": "sm_100", "cluster_m": 4, "cluster_n": 4, "dtype": "fp16", "dtype_b": "fp16", "layout": "nn", "stages": 2, "tile_k": 64, "tile_m": 128, "tile_n": 128}
#include "cutlass/cutlass.h"
#include "cutlass/gemm/collective/collective_builder.hpp"
#include "cutlass/gemm/device/gemm_universal_adapter.h"
#include "cutlass/gemm/kernel/gemm_universal.hpp"
#include "cutlass/epilogue/collective/collective_builder.hpp"

using ElemA = cutlass::half_t;
using ElemB = cutlass::half_t;
using ElemCD = cutlass::half_t;
using Acc  = float;
using TileShape    = cute::Shape<cute::_128, cute::_128, cute::_64>;
using ClusterShape = cute::Shape<cute::_4, cute::_4, cute::_1>;

using CollectiveEpilogue = typename cutlass::epilogue::collective::CollectiveBuilder<
    cutlass::arch::Sm100, cutlass::arch::OpClassTensorOp,
    TileShape, ClusterShape,
    cutlass::epilogue::collective::EpilogueTileAuto,
    Acc, Acc,
    ElemCD, cutlass::layout::RowMajor, 128 / cutlass::sizeof_bits<ElemCD>::value,
    ElemCD, cutlass::layout::RowMajor, 128 / cutlass::sizeof_bits<ElemCD>::value,
    cutlass::epilogue::collective::EpilogueScheduleAuto
  >::CollectiveOp;

using CollectiveMainloop = typename cutlass::gemm::collective::CollectiveBuilder<
    cutlass::arch::Sm100, cutlass::arch::OpClassTensorOp,
    ElemA, cutlass::layout::RowMajor, 128 / cutlass::sizeof_bits<ElemA>::value,
    ElemB, cutlass::layout::RowMajor, 128 / cutlass::sizeof_bits<ElemB>::value,
    Acc,
    TileShape, ClusterShape,
    cutlass::gemm::collective::StageCount<2>,
    cutlass::gemm::collective::KernelScheduleAuto
  >::CollectiveOp;

using GemmKernel = cutlass::gemm::kernel::GemmUniversal<
    cute::Shape<int,int,int,int>,
    CollectiveMainloop,
    CollectiveEpilogue
>;
using Gemm = cutlass::gemm::device::GemmUniversalAdapter<GemmKernel>;

// Force the device kernel symbol into the cubin without needing a host main.
auto* _anchor = &cutlass::device_kernel<GemmKernel>;


// ===== COMPILED SASS (sm_100a) =====

	.target	sm_100a

	.elftype	@"ET_EXEC"


//--------------------- .note.nv.tkinfo           --------------------------
	.section	.note.nv.tkinfo,"",@"SHT_NOTE"
	.sectionflags	@"SHF_NOTE_NV_TKINFO"
	.tkinfo
        /*0018*/ 	.word	0x00000002
        /*0030*/ 	.string	""
        /*0030*/ 	.string	"ptxas"
        /*0030*/ 	.string	"Cuda compilation tools, release 13.0, V13.0.88"
        /*0030*/ 	.string	"Build cuda_13.0.r13.0/compiler.36424714_0"
        /*0030*/ 	.string	"-arch sm_100a -m 64 "



//--------------------- .note.nv.cuinfo           --------------------------
	.section	.note.nv.cuinfo,"",@"SHT_NOTE"
	.sectionflags	@"SHF_NOTE_NV_CUINFO"
        /*0018*/ 	.short	0x0002
        /*001a*/ 	.short	0x0064
        /*001c*/ 	.short	0x0082
	.zero		2


//--------------------- .nv.info                  --------------------------
	.section	.nv.info,"",@"SHT_CUDA_INFO"
	.align	4


	//----- nvinfo : EIATTR_REGCOUNT
	.align		4
        /*0000*/ 	.byte	0x04, 0x2f
        /*0002*/ 	.short	(.L_19 - .L_18)
	.align		4
.L_18:
        /*0004*/ 	.word	index@(_ZN7cutlass13device_kernelINS_4gemm6kernel13GemmUniversalIN4cute5tupleIJiiiiEEENS1_10collective13CollectiveMmaINS1_35MainloopSm100TmaUmmaWarpSpecializedILi2ELi2ELi4ENS5_IJNS4_1CILi4EEESB_NSA_ILi1EEEEEEEENS5_IJNSA_ILi128EEESF_NSA_ILi64EEEEEENS_6half_tENS5_IJlSC_lEEESI_NS5_IJSC_llEEENS4_8TiledMMAINS4_8MMA_AtomIJNS4_26SM100_MMA_F16BF16_2x1SM_SSISI_SI_fLi128ELi128ELNS4_4UMMA5MajorE0ELSP_1ELNSO_7ScaleInE0ELSQ_0EEEEEENS4_6LayoutINS5_IJSC_SC_SC_EEENS5_IJNSA_ILi0EEESV_SV_EEEEENS5_IJNS4_10UnderscoreESY_SY_EEEEENS4_28SM100_TMA_2SM_LOAD_MULTICASTENS4_14ComposedLayoutINS4_7SwizzleILi3ELi4ELi3EEENS4_18smem_ptr_flag_bitsILi16EEENST_INS5_IJNSA_ILi8EEESG_EEENS5_IJSG_SC_EEEEEEEvNS4_8identityES11_NS12_IS14_S16_NST_INS5_IJSG_S17_EEENS5_IJSC_SG_EEEEEEEvS1C_EENS_8epilogue10collective18CollectiveEpilogueINS1I_23Sm100TmaWarpSpecializedILi4ELi2ELi16ELb1ELb0EEEJNS5_IJSG_SF_SG_EEENS5_IJNST_ISG_SC_EENST_INS5_IJNSA_ILi16EEENSA_ILi2EEEEEES1E_EEEEESI_SJ_SI_SJ_NS1I_6fusion15FusionCallbacksIS1M_NS1U_17LinearCombinationISI_fSI_fLNS_15FloatRoundStyleE2EEES1N_S1T_JEEENS4_5SM1004TMEM4LOAD26SM100_TMEM_LOAD_32dp32b16xENS4_13SM90_TMA_LOADENS12_INS13_ILi1ELi4ELi3EEES16_NST_INS5_IJS17_S1P_EEENS5_IJS1P_SC_EEEEEEENS4_39AutoVectorizingCopyWithAssumedAlignmentILi128EEENS4_14SM90_TMA_STOREES29_S2B_S2B_EEEvvEEEEvNT_6ParamsE)
        /*0008*/ 	.word	0x00000045


	//----- nvinfo : EIATTR_FRAME_SIZE
	.align		4
.L_19:
        /*000c*/ 	.byte	0x04, 0x11
        /*000e*/ 	.short	(.L_21 - .L_20)
	.align		4
.L_20:
        /*0010*/ 	.word	index@($__internal_2_$__cuda_sm10x_tcgen05_guardrail_trap_unallocated_columns_being_dealloced)
        /*0014*/ 	.word	0x00000000


	//----- nvinfo : EIATTR_FRAME_SIZE
	.align		4
.L_21:
        /*0018*/ 	.byte	0x04, 0x11
        /*001a*/ 	.short	(.L_23 - .L_22)
	.align		4
.L_22:
        /*001c*/ 	.word	index@($__internal_1_$__cuda_sm10x_tcgen05_guardrail_trap_phase_invalid_during_alloc)
        /*0020*/ 	.word	0x00000000


	//----- nvinfo : EIATTR_FRAME_SIZE
	.align		4
.L_23:
        /*0024*/ 	.byte	0x04, 0x11
        /*0026*/ 	.short	(.L_25 - .L_24)
	.align		4
.L_24:
        /*0028*/ 	.word	index@($__internal_0_$__cuda_sm10x_tcgen05_guardrail_trap_col_being_dealloced_not_returned_by_alloc)
        /*002c*/ 	.word	0x00000000


	//----- nvinfo : EIATTR_FRAME_SIZE
	.align		4
.L_25:
        /*0030*/ 	.byte	0x04, 0x11
        /*0032*/ 	.short	(.L_27 - .L_26)
	.align		4
.L_26:
        /*0034*/ 	.word	index@(_ZN7cutlass13device_kernelINS_4gemm6kernel13GemmUniversalIN4cute5tupleIJiiiiEEENS1_10collective13CollectiveMmaINS1_35MainloopSm100TmaUmmaWarpSpecializedILi2ELi2ELi4ENS5_IJNS4_1CILi4EEESB_NSA_ILi1EEEEEEEENS5_IJNSA_ILi128EEESF_NSA_ILi64EEEEEENS_6half_tENS5_IJlSC_lEEESI_NS5_IJSC_llEEENS4_8TiledMMAINS4_8MMA_AtomIJNS4_26SM100_MMA_F16BF16_2x1SM_SSISI_SI_fLi128ELi128ELNS4_4UMMA5MajorE0ELSP_1ELNSO_7ScaleInE0ELSQ_0EEEEEENS4_6LayoutINS5_IJSC_SC_SC_EEENS5_IJNSA_ILi0EEESV_SV_EEEEENS5_IJNS4_10UnderscoreESY_SY_EEEEENS4_28SM100_TMA_2SM_LOAD_MULTICASTENS4_14ComposedLayoutINS4_7SwizzleILi3ELi4ELi3EEENS4_18smem_ptr_flag_bitsILi16EEENST_INS5_IJNSA_ILi8EEESG_EEENS5_IJSG_SC_EEEEEEEvNS4_8identityES11_NS12_IS14_S16_NST_INS5_IJSG_S17_EEENS5_IJSC_SG_EEEEEEEvS1C_EENS_8epilogue10collective18CollectiveEpilogueINS1I_23Sm100TmaWarpSpecializedILi4ELi2ELi16ELb1ELb0EEEJNS5_IJSG_SF_SG_EEENS5_IJNST_ISG_SC_EENST_INS5_IJNSA_ILi16EEENSA_ILi2EEEEEES1E_EEEEESI_SJ_SI_SJ_NS1I_6fusion15FusionCallbacksIS1M_NS1U_17LinearCombinationISI_fSI_fLNS_15FloatRoundStyleE2EEES1N_S1T_JEEENS4_5SM1004TMEM4LOAD26SM100_TMEM_LOAD_32dp32b16xENS4_13SM90_TMA_LOADENS12_INS13_ILi1ELi4ELi3EEES16_NST_INS5_IJS17_S1P_EEENS5_IJS1P_SC_EEEEEEENS4_39AutoVectorizingCopyWithAssumedAlignmentILi128EEENS4_14SM90_TMA_STOREES29_S2B_S2B_EEEvvEEEEvNT_6ParamsE)
        /*0038*/ 	.word	0x00000000


	//----- nvinfo : EIATTR_MIN_STACK_SIZE
	.align		4
.L_27:
        /*003c*/ 	.byte	0x04, 0x12
        /*003e*/ 	.short	(.L_29 - .L_28)
	.align		4
.L_28:
        /*0040*/ 	.word	index@(_ZN7cutlass13device_kernelINS_4gemm6kernel13GemmUniversalIN4cute5tupleIJiiiiEEENS1_10collective13CollectiveMmaINS1_35MainloopSm100TmaUmmaWarpSpecializedILi2ELi2ELi4ENS5_IJNS4_1CILi4EEESB_NSA_ILi1EEEEEEEENS5_IJNSA_ILi128EEESF_NSA_ILi64EEEEEENS_6half_tENS5_IJlSC_lEEESI_NS5_IJSC_llEEENS4_8TiledMMAINS4_8MMA_AtomIJNS4_26SM100_MMA_F16BF16_2x1SM_SSISI_SI_fLi128ELi128ELNS4_4UMMA5MajorE0ELSP_1ELNSO_7ScaleInE0ELSQ_0EEEEEENS4_6LayoutINS5_IJSC_SC_SC_EEENS5_IJNSA_ILi0EEESV_SV_EEEEENS5_IJNS4_10UnderscoreESY_SY_EEEEENS4_28SM100_TMA_2SM_LOAD_MULTICASTENS4_14ComposedLayoutINS4_7SwizzleILi3ELi4ELi3EEENS4_18smem_ptr_flag_bitsILi16EEENST_INS5_IJNSA_ILi8EEESG_EEENS5_IJSG_SC_EEEEEEEvNS4_8identityES11_NS12_IS14_S16_NST_INS5_IJSG_S17_EEENS5_IJSC_SG_EEEEEEEvS1C_EENS_8epilogue10collective18CollectiveEpilogueINS1I_23Sm100TmaWarpSpecializedILi4ELi2ELi16ELb1ELb0EEEJNS5_IJSG_SF_SG_EEENS5_IJNST_ISG_SC_EENST_INS5_IJNSA_ILi16EEENSA_ILi2EEEEEES1E_EEEEESI_SJ_SI_SJ_NS1I_6fusion15FusionCallbacksIS1M_NS1U_17LinearCombinationISI_fSI_fLNS_15FloatRoundStyleE2EEES1N_S1T_JEEENS4_5SM1004TMEM4LOAD26SM100_TMEM_LOAD_32dp32b16xENS4_13SM90_TMA_LOADENS12_INS13_ILi1ELi4ELi3EEES16_NST_INS5_IJS17_S1P_EEENS5_IJS1P_SC_EEEEEEENS4_39AutoVectorizingCopyWithAssumedAlignmentILi128EEENS4_14SM90_TMA_STOREES29_S2B_S2B_EEEvvEEEEvNT_6ParamsE)
        /*0044*/ 	.word	0x00000000
.L_29:


//--------------------- .nv.compat                --------------------------
	.section	.nv.compat,"",@"SHT_CUDA_COMPAT_INFO"
	.align	4
        /*0000*/ 	.byte	0x02, 0x09, 0x01, 0x00, 0x02, 0x02, 0x02, 0x00, 0x02, 0x05, 0x05, 0x00, 0x03, 0x07, 0x01, 0x01
        /*0010*/ 	.byte	0x02, 0x03, 0x01, 0x00, 0x02, 0x06, 0x01, 0x00, 0x04, 0x0b, 0x08, 0x00, 0x09, 0x00, 0x00, 0x00
        /*0020*/ 	.byte	0x00, 0x00, 0x00, 0x00


//--------------------- .nv.info._ZN7cutlass13device_kernelINS_4gemm6kernel13GemmUniversalIN4cute5tupleIJiiiiEEENS1_10collective13CollectiveMmaINS1_35MainloopSm100TmaUmmaWarpSpecializedILi2ELi2ELi4ENS5_IJNS4_1CILi4EEESB_NSA_ILi1EEEEEEEENS5_IJNSA_ILi128EEESF_NSA_ILi64EEEEEENS_6half_tENS5_IJlSC_lEEESI_NS5_IJSC_llEEENS4_8TiledMMAINS4_8MMA_AtomIJNS4_26SM100_MMA_F16BF16_2x1SM_SSISI_SI_fLi128ELi128ELNS4_4UMMA5MajorE0ELSP_1ELNSO_7ScaleInE0ELSQ_0EEEEEENS4_6LayoutINS5_IJSC_SC_SC_EEENS5_IJNSA_ILi0EEESV_SV_EEEEENS5_IJNS4_10UnderscoreESY_SY_EEEEENS4_28SM100_TMA_2SM_LOAD_MULTICASTENS4_14ComposedLayoutINS4_7SwizzleILi3ELi4ELi3EEENS4_18smem_ptr_flag_bitsILi16EEENST_INS5_IJNSA_ILi8EEESG_EEENS5_IJSG_SC_EEEEEEEvNS4_8identityES11_NS12_IS14_S16_NST_INS5_IJSG_S17_EEENS5_IJSC_SG_EEEEEEEvS1C_EENS_8epilogue10collective18CollectiveEpilogueINS1I_23Sm100TmaWarpSpecializedILi4ELi2ELi16ELb1ELb0EEEJNS5_IJSG_SF_SG_EEENS5_IJNST_ISG_SC_EENST_INS5_IJNSA_ILi16EEENSA_ILi2EEEEEES1E_EEEEESI_SJ_SI_SJ_NS1I_6fusion15FusionCallbacksIS1M_NS1U_17LinearCombinationISI_fSI_fLNS_15FloatRoundStyleE2EEES1N_S1T_JEEENS4_5SM1004TMEM4LOAD26SM100_TMEM_LOAD_32dp32b16xENS4_13SM90_TMA_LOADENS12_INS13_ILi1ELi4ELi3EEES16_NST_INS5_IJS17_S1P_EEENS5_IJS1P_SC_EEEEEEENS4_39AutoVectorizingCopyWithAssumedAlignmentILi128EEENS4_14SM90_TMA_STOREES29_S2B_S2B_EEEvvEEEEvNT_6ParamsE --------------------------
	.section	.nv.info._ZN7cutlass13device_kernelINS_4gemm6kernel13GemmUniversalIN4cute5tupleIJiiiiEEENS1_10collective13CollectiveMmaINS1_35MainloopSm100TmaUmmaWarpSpecializedILi2ELi2ELi4ENS5_IJNS4_1CILi4EEESB_NSA_ILi1EEEEEEEENS5_IJNSA_ILi128EEESF_NSA_ILi64EEEEEENS_6half_tENS5_IJlSC_lEEESI_NS5_IJSC_llEEENS4_8TiledMMAINS4_8MMA_AtomIJNS4_26SM100_MMA_F16BF16_2x1SM_SSISI_SI_fLi128ELi128ELNS4_4UMMA5MajorE0ELSP_1ELNSO_7ScaleInE0ELSQ_0EEEEEENS4_6LayoutINS5_IJSC_SC_SC_EEENS5_IJNSA_ILi0EEESV_SV_EEEEENS5_IJNS4_10UnderscoreESY_SY_EEEEENS4_28SM100_TMA_2SM_LOAD_MULTICASTENS4_14ComposedLayoutINS4_7SwizzleILi3ELi4ELi3EEENS4_18smem_ptr_flag_bitsILi16EEENST_INS5_IJNSA_ILi8EEESG_EEENS5_IJSG_SC_EEEEEEEvNS4_8identityES11_NS12_IS14_S16_NST_INS5_IJSG_S17_EEENS5_IJSC_SG_EEEEEEEvS1C_EENS_8epilogue10collective18CollectiveEpilogueINS1I_23Sm100TmaWarpSpecializedILi4ELi2ELi16ELb1ELb0EEEJNS5_IJSG_SF_SG_EEENS5_IJNST_ISG_SC_EENST_INS5_IJNSA_ILi16EEENSA_ILi2EEEEEES1E_EEEEESI_SJ_SI_SJ_NS1I_6fusion15FusionCallbacksIS1M_NS1U_17LinearCombinationISI_fSI_fLNS_15FloatRoundStyleE2EEES1N_S1T_JEEENS4_5SM1004TMEM4LOAD26SM100_TMEM_LOAD_32dp32b16xENS4_13SM90_TMA_LOADENS12_INS13_ILi1ELi4ELi3EEES16_NST_INS5_IJS17_S1P_EEENS5_IJS1P_SC_EEEEEEENS4_39AutoVectorizingCopyWithAssumedAlignmentILi128EEENS4_14SM90_TMA_STOREES29_S2B_S2B_EEEvvEEEEvNT_6ParamsE,"",@"SHT_CUDA_INFO"
	.sectionflags	@""
	.align	4


	//----- nvinfo : EIATTR_CUDA_API_VERSION
	.align		4
        /*0000*/ 	.byte	0x04, 0x37
        /*0002*/ 	.short	(.L_31 - .L_30)
.L_30:
        /*0004*/ 	.word	0x00000082


	//----- nvinfo : EIATTR_KPARAM_INFO
	.align		4
.L_31:
        /*0008*/ 	.byte	0x04, 0x17
        /*000a*/ 	.short	(.L_33 - .L_32)
.L_32:
        /*000c*/ 	.word	0x00000000
        /*0010*/ 	.short	0x0000
        /*0012*/ 	.short	0x0000
        /*0014*/ 	.byte	0x00, 0xf0, 0x01, 0x20


	//----- nvinfo : EIATTR_AT_ENTRY_FRAGMENTS
	.align		4
.L_33:
        /*0018*/ 	.byte	0x04, 0x4f
        /*001a*/ 	.short	(.L_35 - .L_34)


	//   ....[0]....
.L_34:
        /*001c*/ 	.word	0x00000007


	//----- nvinfo : EIATTR_RESERVED_SMEM_USED
	.align		4
.L_35:
        /*0020*/ 	.byte	0x01, 0x41
	.zero		2


	//----- nvinfo : EIATTR_SPARSE_MMA_MASK
	.align		4
        /*0024*/ 	.byte	0x03, 0x50
        /*0026*/ 	.short	0x0000


	//----- nvinfo : EIATTR_TCGEN05_2CTA_USED
	.align		4
        /*0028*/ 	.byte	0x01, 0x52
	.zero		2


	//----- nvinfo : EIATTR_MAXREG_COUNT
	.align		4
        /*002c*/ 	.byte	0x03, 0x1b
        /*002e*/ 	.short	0x00ff


	//----- nvinfo : EIATTR_NUM_BARRIERS
	.align		4
        /*0030*/ 	.byte	0x02, 0x4c
        /*0032*/ 	.byte	0x07
	.zero		1


	//----- nvinfo : EIATTR_EXTERNS
	.align		4
        /*0034*/ 	.byte	0x04, 0x0f
        /*0036*/ 	.short	(.L_37 - .L_36)


	//   ....[0]....
	.align		4
.L_36:
        /*0038*/ 	.word	index@(__assertfail)


	//----- nvinfo : EIATTR_MERCURY_ISA_VERSION
	.align		4
.L_37:
        /*003c*/ 	.byte	0x03, 0x5f
        /*003e*/ 	.short	0x0101


	//----- nvinfo : EIATTR_INT_WARP_WIDE_INSTR_OFFSETS
	.align		4
        /*0040*/ 	.byte	0x04, 0x31
        /*0042*/ 	.short	(.L_39 - .L_38)


	//   ....[0]....
.L_38:
        /*0044*/ 	.word	0x00000d20


	//   ....[1]....
        /*0048*/ 	.word	0x00000dc0


	//   ....[2]....
        /*004c*/ 	.word	0x00004460


	//   ....[3]....
        /*0050*/ 	.word	0x00004490


	//   ....[4]....
        /*0054*/ 	.word	0x000044b0


	//   ....[5]....
        /*0058*/ 	.word	0x00004ff0


	//   ....[6]....
        /*005c*/ 	.word	0x00005090


	//   ....[7]....
        /*0060*/ 	.word	0x00005150


	//   ....[8]....
        /*0064*/ 	.word	0x000051c0


	//   ....[9]....
        /*0068*/ 	.word	0x00005280


	//   ....[10]....
        /*006c*/ 	.word	0x00005320


	//   ....[11]....
        /*0070*/ 	.word	0x00005390


	//   ....[12]....
        /*0074*/ 	.word	0x00005450


	//   ....[13]....
        /*0078*/ 	.word	0x000054f0


	//   ....[14]....
        /*007c*/ 	.word	0x00005590


	//   ....[15]....
        /*0080*/ 	.word	0x00005680


	//   ....[16]....
        /*0084*/ 	.word	0x00005750


	//----- nvinfo : EIATTR_COOP_GROUP_MASK_REGIDS
	.align		4
.L_39:
        /*0088*/ 	.byte	0x04, 0x29
        /*008a*/ 	.short	(.L_41 - .L_40)


	//   ....[0]....
.L_40:
        /*008c*/ 	.word	0xffffffff


	//   ....[1]....
        /*0090*/ 	.word	0xffffffff


	//   ....[2]....
        /*0094*/ 	.word	0xffffffff


	//   ....[3]....
        /*0098*/ 	.word	0xffffffff


	//   ....[4]....
        /*009c*/ 	.word	0xffffffff


	//   ....[5]....
        /*00a0*/ 	.word	0xffffffff


	//   ....[6]....
        /*00a4*/ 	.word	0xffffffff


	//   ....[7]....
        /*00a8*/ 	.word	0xffffffff


	//   ....[8]....
        /*00ac*/ 	.word	0xffffffff


	//   ....[9]....
        /*00b0*/ 	.word	0xffffffff


	//   ....[10]....
        /*00b4*/ 	.word	0xffffffff


	//   ....[11]....
        /*00b8*/ 	.word	0xffffffff


	//   ....[12]....
        /*00bc*/ 	.word	0xffffffff


	//   ....[13]....
        /*00c0*/ 	.word	0xffffffff


	//----- nvinfo : EIATTR_COOP_GROUP_INSTR_OFFSETS
	.align		4
.L_41:
        /*00c4*/ 	.byte	0x04, 0x28
        /*00c6*/ 	.short	(.L_43 - .L_42)


	//   ....[0]....
.L_42:
        /*00c8*/ 	.word	0x000000b0


	//   ....[1]....
        /*00cc*/ 	.word	0x00000510


	//   ....[2]....
        /*00d0*/ 	.word	0x00000690


	//   ....[3]....
        /*00d4*/ 	.word	0x00000820


	//   ....[4]....
        /*00d8*/ 	.word	0x00000910


	//   ....[5]....
        /*00dc*/ 	.word	0x00000a70


	//   ....[6]....
        /*00e0*/ 	.word	0x00000c00


	//   ....[7]....
        /*00e4*/ 	.word	0x00000e40


	//   ....[8]....
        /*00e8*/ 	.word	0x000024c0


	//   ....[9]....
        /*00ec*/ 	.word	0x00003250


	//   ....[10]....
        /*00f0*/ 	.word	0x00003720


	//   ....[11]....
        /*00f4*/ 	.word	0x00003750


	//   ....[12]....
        /*00f8*/ 	.word	0x00004360


	//   ....[13]....
        /*00fc*/ 	.word	0x00004570


	//----- nvinfo : EIATTR_VRC_CTA_INIT_COUNT
	.align		4
.L_43:
        /*0100*/ 	.byte	0x02, 0x4a
        /*0102*/ 	.byte	0x80
	.zero		1


	//----- nvinfo : EIATTR_SYSCALL_OFFSETS
	.align		4
        /*0104*/ 	.byte	0x04, 0x46
        /*0106*/ 	.short	(.L_45 - .L_44)


	//   ....[0]....
.L_44:
        /*0108*/ 	.word	0x000062d0


	//   ....[1]....
        /*010c*/ 	.word	0x000063c0


	//   ....[2]....
        /*0110*/ 	.word	0x00006af0


	//   ....[3]....
        /*0114*/ 	.word	0x00007420


	//   ....[4]....
        /*0118*/ 	.word	0x00007cf0


	//   ....[5]....
        /*011c*/ 	.word	0x000085c0


	//----- nvinfo : EIATTR_MBARRIER_INSTR_OFFSETS
	.align		4
.L_45:
        /*0120*/ 	.byte	0x04, 0x39
        /*0122*/ 	.short	(.L_47 - .L_46)


	//   ....[0]....
.L_46:
        /*0124*/ 	.word	0x00000640
        /*0128*/ 	.word	0x000000ff
        /*012c*/ 	.word	0x00000000
        /*0130*/ 	.short	0x0100
        /*0132*/ 	.byte	0x04
	.zero		1


	//   ....[1]....
        /*0134*/ 	.word	0x00000650
        /*0138*/ 	.word	0x000000ff
        /*013c*/ 	.word	0x00000010
        /*0140*/ 	.short	0x0100
        /*0142*/ 	.byte	0x04
	.zero		1


	//   ....[2]....
        /*0144*/ 	.word	0x00000660
        /*0148*/ 	.word	0x000000ff
        /*014c*/ 	.word	0x00000008
        /*0150*/ 	.short	0x0100
        /*0152*/ 	.byte	0x04
	.zero		1


	//   ....[3]....
        /*0154*/ 	.word	0x00000670
        /*0158*/ 	.word	0x000000ff
        /*015c*/ 	.word	0x00000018
        /*0160*/ 	.short	0x0100
        /*0162*/ 	.byte	0x04
	.zero		1


	//   ....[4]....
        /*0164*/ 	.word	0x00000790
        /*0168*/ 	.word	0x000000ff
        /*016c*/ 	.word	0x00000020
        /*0170*/ 	.short	0x0100
        /*0172*/ 	.byte	0x04
	.zero		1


	//   ....[5]....
        /*0174*/ 	.word	0x000007a0
        /*0178*/ 	.word	0x000000ff
        /*017c*/ 	.word	0x00000040
        /*0180*/ 	.short	0x0100
        /*0182*/ 	.byte	0x04
	.zero		1


	//   ....[6]....
        /*0184*/ 	.word	0x000007b0
        /*0188*/ 	.word	0x000000ff
        /*018c*/ 	.word	0x00000028
        /*0190*/ 	.short	0x0100
        /*0192*/ 	.byte	0x04
	.zero		1


	//   ....[7]....
        /*0194*/ 	.word	0x000007c0
        /*0198*/ 	.word	0x000000ff
        /*019c*/ 	.word	0x00000048
        /*01a0*/ 	.short	0x0100
        /*01a2*/ 	.byte	0x04
	.zero		1


	//   ....[8]....
        /*01a4*/ 	.word	0x000007d0
        /*01a8*/ 	.word	0x000000ff
        /*01ac*/ 	.word	0x00000030
        /*01b0*/ 	.short	0x0100
        /*01b2*/ 	.byte	0x04
	.zero		1


	//   ....[9]....
        /*01b4*/ 	.word	0x000007e0
        /*01b8*/ 	.word	0x000000ff
        /*01bc*/ 	.word	0x00000050
        /*01c0*/ 	.short	0x0100
        /*01c2*/ 	.byte	0x04
	.zero		1


	//   ....[10]....
        /*01c4*/ 	.word	0x000007f0
        /*01c8*/ 	.word	0x000000ff
        /*01cc*/ 	.word	0x00000038
        /*01d0*/ 	.short	0x0100
        /*01d2*/ 	.byte	0x04
	.zero		1


	//   ....[11]....
        /*01d4*/ 	.word	0x00000800
        /*01d8*/ 	.word	0x000000ff
        /*01dc*/ 	.word	0x00000058
        /*01e0*/ 	.short	0x0100
        /*01e2*/ 	.byte	0x04
	.zero		1


	//   ....[12]....
        /*01e4*/ 	.word	0x000008e0
        /*01e8*/ 	.word	0x000000ff
        /*01ec*/ 	.word	0x00000060
        /*01f0*/ 	.short	0x0100
        /*01f2*/ 	.byte	0x06
	.zero		1


	//   ....[13]....
        /*01f4*/ 	.word	0x000008f0
        /*01f8*/ 	.word	0x000000ff
        /*01fc*/ 	.word	0x00000068
        /*0200*/ 	.short	0x0100
        /*0202*/ 	.byte	0x06
	.zero		1


	//   ....[14]....
        /*0204*/ 	.word	0x00000a20
        /*0208*/ 	.word	0x000000ff
        /*020c*/ 	.word	0x00000070
        /*0210*/ 	.short	0x0100
        /*0212*/ 	.byte	0x06
	.zero		1


	//   ....[15]....
        /*0214*/ 	.word	0x00000a30
        /*0218*/ 	.word	0x000000ff
        /*021c*/ 	.word	0x00000080
        /*0220*/ 	.short	0x0100
        /*0222*/ 	.byte	0x06
	.zero		1


	//   ....[16]....
        /*0224*/ 	.word	0x00000a40
        /*0228*/ 	.word	0x000000ff
        /*022c*/ 	.word	0x00000078
        /*0230*/ 	.short	0x0100
        /*0232*/ 	.byte	0x06
	.zero		1


	//   ....[17]....
        /*0234*/ 	.word	0x00000a50
        /*0238*/ 	.word	0x000000ff
        /*023c*/ 	.word	0x00000088
        /*0240*/ 	.short	0x0100
        /*0242*/ 	.byte	0x06
	.zero		1


	//   ....[18]....
        /*0244*/ 	.word	0x00000b70
        /*0248*/ 	.word	0x000000ff
        /*024c*/ 	.word	0x00000090
        /*0250*/ 	.short	0x0100
        /*0252*/ 	.byte	0x04
	.zero		1


	//   ....[19]....
        /*0254*/ 	.word	0x00000b80
        /*0258*/ 	.word	0x000000ff
        /*025c*/ 	.word	0x000000b0
        /*0260*/ 	.short	0x0100
        /*0262*/ 	.byte	0x04
	.zero		1


	//   ....[20]....
        /*0264*/ 	.word	0x00000b90
        /*0268*/ 	.word	0x000000ff
        /*026c*/ 	.word	0x00000098
        /*0270*/ 	.short	0x0100
        /*0272*/ 	.byte	0x04
	.zero		1


	//   ....[21]....
        /*0274*/ 	.word	0x00000ba0
        /*0278*/ 	.word	0x000000ff
        /*027c*/ 	.word	0x000000b8
        /*0280*/ 	.short	0x0100
        /*0282*/ 	.byte	0x04
	.zero		1


	//   ....[22]....
        /*0284*/ 	.word	0x00000bb0
        /*0288*/ 	.word	0x000000ff
        /*028c*/ 	.word	0x000000a0
        /*0290*/ 	.short	0x0100
        /*0292*/ 	.byte	0x04
	.zero		1


	//   ....[23]....
        /*0294*/ 	.word	0x00000bc0
        /*0298*/ 	.word	0x000000ff
        /*029c*/ 	.word	0x000000c0
        /*02a0*/ 	.short	0x0100
        /*02a2*/ 	.byte	0x04
	.zero		1


	//   ....[24]....
        /*02a4*/ 	.word	0x00000bd0
        /*02a8*/ 	.word	0x000000ff
        /*02ac*/ 	.word	0x000000a8
        /*02b0*/ 	.short	0x0100
        /*02b2*/ 	.byte	0x04
	.zero		1


	//   ....[25]....
        /*02b4*/ 	.word	0x00000be0
        /*02b8*/ 	.word	0x000000ff
        /*02bc*/ 	.word	0x000000c8
        /*02c0*/ 	.short	0x0100
        /*02c2*/ 	.byte	0x04
	.zero		1


	//   ....[26]....
        /*02c4*/ 	.word	0x00000cd0
        /*02c8*/ 	.word	0x000000ff
        /*02cc*/ 	.word	0x000000d0
        /*02d0*/ 	.short	0x0100
        /*02d2*/ 	.byte	0x04
	.zero		1


	//   ....[27]....
        /*02d4*/ 	.word	0x00000ce0
        /*02d8*/ 	.word	0x000000ff
        /*02dc*/ 	.word	0x000000e0
        /*02e0*/ 	.short	0x0100
        /*02e2*/ 	.byte	0x04
	.zero		1


	//   ....[28]....
        /*02e4*/ 	.word	0x00000cf0
        /*02e8*/ 	.word	0x000000ff
        /*02ec*/ 	.word	0x000000d8
        /*02f0*/ 	.short	0x0100
        /*02f2*/ 	.byte	0x04
	.zero		1


	//   ....[29]....
        /*02f4*/ 	.word	0x00000d00
        /*02f8*/ 	.word	0x000000ff
        /*02fc*/ 	.word	0x000000e8
        /*0300*/ 	.short	0x0100
        /*0302*/ 	.byte	0x04
	.zero		1


	//   ....[30]....
        /*0304*/ 	.word	0x00000e00
        /*0308*/ 	.word	0x000000ff
        /*030c*/ 	.word	0x000000f0
        /*0310*/ 	.short	0x0100
        /*0312*/ 	.byte	0x06
	.zero		1


	//   ....[31]....
        /*0314*/ 	.word	0x00001c50
        /*0318*/ 	.word	0x00000000
        /*031c*/ 	.word	0x000000e0
        /*0320*/ 	.short	0x010a
        /*0322*/ 	.byte	0xff
	.zero		1


	//   ....[32]....
        /*0324*/ 	.word	0x00001c80
        /*0328*/ 	.word	0x00000000
        /*032c*/ 	.word	0x000000d0
        /*0330*/ 	.short	0x0101
        /*0332*/ 	.byte	0xff
	.zero		1


	//   ....[33]....
        /*0334*/ 	.word	0x00001d40
        /*0338*/ 	.word	0x000000ff
        /*033c*/ 	.word	0x00000010
        /*0340*/ 	.short	0x010a
        /*0342*/ 	.byte	0x04
	.zero		1


	//   ....[34]....
        /*0344*/ 	.word	0x00001e20
        /*0348*/ 	.word	0x000000ff
        /*034c*/ 	.word	0x00000010
        /*0350*/ 	.short	0x010a
        /*0352*/ 	.byte	0x21
	.zero		1


	//   ....[35]....
        /*0354*/ 	.word	0x00001fd0
        /*0358*/ 	.word	0x000000ff
        /*035c*/ 	.word	0x00000010
        /*0360*/ 	.short	0x010a
        /*0362*/ 	.byte	0x05
	.zero		1


	//   ....[36]....
        /*0364*/ 	.word	0x00002120
        /*0368*/ 	.word	0x000000ff
        /*036c*/ 	.word	0x00000068
        /*0370*/ 	.short	0x0101
        /*0372*/ 	.byte	0x06
	.zero		1


	//   ....[37]....
        /*0374*/ 	.word	0x00002140
        /*0378*/ 	.word	0x000000ff
        /*037c*/ 	.word	0x00000010
        /*0380*/ 	.short	0x010a
        /*0382*/ 	.byte	0x04
	.zero		1


	//   ....[38]....
        /*0384*/ 	.word	0x000021c0
        /*0388*/ 	.word	0x000000ff
        /*038c*/ 	.word	0x00000010
        /*0390*/ 	.short	0x010a
        /*0392*/ 	.byte	0x11
	.zero		1


	//   ....[39]....
        /*0394*/ 	.word	0x00002350
        /*0398*/ 	.word	0x000000ff
        /*039c*/ 	.word	0x00000010
        /*03a0*/ 	.short	0x010a
        /*03a2*/ 	.byte	0x05
	.zero		1


	//   ....[40]....
        /*03a4*/ 	.word	0x000024f0
        /*03a8*/ 	.word	0x00000003
        /*03ac*/ 	.word	0x00000070
        /*03b0*/ 	.short	0x010a
        /*03b2*/ 	.byte	0xff
	.zero		1


	//   ....[41]....
        /*03b4*/ 	.word	0x00002640
        /*03b8*/ 	.word	0x00000000
        /*03bc*/ 	.word	0x00000000
        /*03c0*/ 	.short	0x0101
        /*03c2*/ 	.byte	0xff
	.zero		1


	//   ....[42]....
        /*03c4*/ 	.word	0x00002bf0
        /*03c8*/ 	.word	0x000000ff
        /*03cc*/ 	.word	0x00000000
        /*03d0*/ 	.short	0x010a
        /*03d2*/ 	.byte	0x04
	.zero		1


	//   ....[43]....
        /*03d4*/ 	.word	0x00002c90
        /*03d8*/ 	.word	0x00000000
        /*03dc*/ 	.word	0x00000000
        /*03e0*/ 	.short	0x010a
        /*03e2*/ 	.byte	0xff
	.zero		1


	//   ....[44]....
        /*03e4*/ 	.word	0x00002db0
        /*03e8*/ 	.word	0x00000002
        /*03ec*/ 	.word	0x000000d0
        /*03f0*/ 	.short	0x010a
        /*03f2*/ 	.byte	0xff
	.zero		1


	//   ....[45]....
        /*03f4*/ 	.word	0x00002e20
        /*03f8*/ 	.word	0x00000002
        /*03fc*/ 	.word	0x00000000
        /*0400*/ 	.short	0x0101
        /*0402*/ 	.byte	0xff
	.zero		1


	//   ....[46]....
        /*0404*/ 	.word	0x00002e40
        /*0408*/ 	.word	0x000000ff
        /*040c*/ 	.word	0x00000080
        /*0410*/ 	.short	0x010a
        /*0412*/ 	.byte	0x04
	.zero		1


	//   ....[47]....
        /*0414*/ 	.word	0x00002f60
        /*0418*/ 	.word	0x00000002
        /*041c*/ 	.word	0x00000070
        /*0420*/ 	.short	0x010a
        /*0422*/ 	.byte	0xff
	.zero		1


	//   ....[48]....
        /*0424*/ 	.word	0x00003060
        /*0428*/ 	.word	0x00000002
        /*042c*/ 	.word	0x00000000
        /*0430*/ 	.short	0x0101
        /*0432*/ 	.byte	0xff
	.zero		1


	//   ....[49]....
        /*0434*/ 	.word	0x000030f0
        /*0438*/ 	.word	0x000000ff
        /*043c*/ 	.word	0x00000080
        /*0440*/ 	.short	0x0106
        /*0442*/ 	.byte	0x04
	.zero		1


	//   ....[50]....
        /*0444*/ 	.word	0x00003110
        /*0448*/ 	.word	0x000000ff
        /*044c*/ 	.word	0x00000080
        /*0450*/ 	.short	0x010a
        /*0452*/ 	.byte	0x04
	.zero		1


	//   ....[51]....
        /*0454*/ 	.word	0x000031a0
        /*0458*/ 	.word	0x000000ff
        /*045c*/ 	.word	0x00000080
        /*0460*/ 	.short	0x0106
        /*0462*/ 	.byte	0x07
	.zero		1


	//   ....[52]....
        /*0464*/ 	.word	0x000031e0
        /*0468*/ 	.word	0x00000000
        /*046c*/ 	.word	0x00000080
        /*0470*/ 	.short	0x010a
        /*0472*/ 	.byte	0xff
	.zero		1


	//   ....[53]....
        /*0474*/ 	.word	0x00003420
        /*0478*/ 	.word	0x000000ff
        /*047c*/ 	.word	0x00000008
        /*0480*/ 	.short	0x010a
        /*0482*/ 	.byte	0x05
	.zero		1


	//   ....[54]....
        /*0484*/ 	.word	0x00003440
        /*0488*/ 	.word	0x000000ff
        /*048c*/ 	.word	0x00000008
        /*0490*/ 	.short	0x010a
        /*0492*/ 	.byte	0x05
	.zero		1


	//   ....[55]....
        /*0494*/ 	.word	0x000035d0
        /*0498*/ 	.word	0x000000ff
        /*049c*/ 	.word	0x00000008
        /*04a0*/ 	.short	0x010a
        /*04a2*/ 	.byte	0x05
	.zero		1


	//   ....[56]....
        /*04a4*/ 	.word	0x000035f0
        /*04a8*/ 	.word	0x000000ff
        /*04ac*/ 	.word	0x00000008
        /*04b0*/ 	.short	0x010a
        /*04b2*/ 	.byte	0x05
	.zero		1


	//   ....[57]....
        /*04b4*/ 	.word	0x000036b0
        /*04b8*/ 	.word	0x000000ff
        /*04bc*/ 	.word	0x00000000
        /*04c0*/ 	.short	0x0101
        /*04c2*/ 	.byte	0x04
	.zero		1


	//   ....[58]....
        /*04c4*/ 	.word	0x000039e0
        /*04c8*/ 	.word	0x00000000
        /*04cc*/ 	.word	0x00000070
        /*04d0*/ 	.short	0x010a
        /*04d2*/ 	.byte	0xff
	.zero		1


	//   ....[59]....
        /*04d4*/ 	.word	0x00003aa0
        /*04d8*/ 	.word	0x00000000
        /*04dc*/ 	.word	0x00000000
        /*04e0*/ 	.short	0x0101
        /*04e2*/ 	.byte	0xff
	.zero		1


	//   ....[60]....
        /*04e4*/ 	.word	0x00003b60
        /*04e8*/ 	.word	0x000000ff
        /*04ec*/ 	.word	0x00000000
        /*04f0*/ 	.short	0x010a
        /*04f2*/ 	.byte	0x04
	.zero		1


	//   ....[61]....
        /*04f4*/ 	.word	0x00003b70
        /*04f8*/ 	.word	0x000000ff
        /*04fc*/ 	.word	0x000000b0
        /*0500*/ 	.short	0x010a
        /*0502*/ 	.byte	0x1f
	.zero		1


	//   ....[62]....
        /*0504*/ 	.word	0x00003c20
        /*0508*/ 	.word	0x000000ff
        /*050c*/ 	.word	0x00000000
        /*0510*/ 	.short	0x010a
        /*0512*/ 	.byte	0x05
	.zero		1


	//   ....[63]....
        /*0514*/ 	.word	0x00003d50
        /*0518*/ 	.word	0x000000ff
        /*051c*/ 	.word	0x00000000
        /*0520*/ 	.short	0x010a
        /*0522*/ 	.byte	0x04
	.zero		1


	//   ....[64]....
        /*0524*/ 	.word	0x00004050
        /*0528*/ 	.word	0x000000ff
        /*052c*/ 	.word	0x00000000
        /*0530*/ 	.short	0x010a
        /*0532*/ 	.byte	0x04
	.zero		1


	//   ....[65]....
        /*0534*/ 	.word	0x000040e0
        /*0538*/ 	.word	0x000000ff
        /*053c*/ 	.word	0x00000000
        /*0540*/ 	.short	0x010a
        /*0542*/ 	.byte	0x05
	.zero		1


	//   ....[66]....
        /*0544*/ 	.word	0x00004170
        /*0548*/ 	.word	0x000000ff
        /*054c*/ 	.word	0x00000000
        /*0550*/ 	.short	0x010a
        /*0552*/ 	.byte	0x05
	.zero		1


	//   ....[67]....
        /*0554*/ 	.word	0x00004210
        /*0558*/ 	.word	0x00000000
        /*055c*/ 	.word	0x00000000
        /*0560*/ 	.short	0x010a
        /*0562*/ 	.byte	0xff
	.zero		1


	//   ....[68]....
        /*0564*/ 	.word	0x00004250
        /*0568*/ 	.word	0x00000000
        /*056c*/ 	.word	0x00000000
        /*0570*/ 	.short	0x010a
        /*0572*/ 	.byte	0xff
	.zero		1


	//   ....[69]....
        /*0574*/ 	.word	0x000042c0
        /*0578*/ 	.word	0x000000ff
        /*057c*/ 	.word	0x00000000
        /*0580*/ 	.short	0x0101
        /*0582*/ 	.byte	0x04
	.zero		1


	//   ....[70]....
        /*0584*/ 	.word	0x00004300
        /*0588*/ 	.word	0x000000ff
        /*058c*/ 	.word	0x000000f0
        /*0590*/ 	.short	0x010a
        /*0592*/ 	.byte	0x1a
	.zero		1


	//   ....[71]....
        /*0594*/ 	.word	0x00004350
        /*0598*/ 	.word	0x000000ff
        /*059c*/ 	.word	0x00000000
        /*05a0*/ 	.short	0x0101
        /*05a2*/ 	.byte	0x04
	.zero		1


	//   ....[72]....
        /*05a4*/ 	.word	0x000047f0
        /*05a8*/ 	.word	0x0000000c
        /*05ac*/ 	.word	0x00000070
        /*05b0*/ 	.short	0x010a
        /*05b2*/ 	.byte	0xff
	.zero		1


	//   ....[73]....
        /*05b4*/ 	.word	0x00004960
        /*05b8*/ 	.word	0x00000000
        /*05bc*/ 	.word	0x00000000
        /*05c0*/ 	.short	0x0101
        /*05c2*/ 	.byte	0xff
	.zero		1


	//   ....[74]....
        /*05c4*/ 	.word	0x00004df0
        /*05c8*/ 	.word	0x000000ff
        /*05cc*/ 	.word	0x00000068
        /*05d0*/ 	.short	0x010a
        /*05d2*/ 	.byte	0x15
	.zero		1


	//   ....[75]....
        /*05d4*/ 	.word	0x00004f70
        /*05d8*/ 	.word	0x000000ff
        /*05dc*/ 	.word	0x00000040
        /*05e0*/ 	.short	0x010a
        /*05e2*/ 	.byte	0x15
	.zero		1


	//   ....[76]....
        /*05e4*/ 	.word	0x00005170
        /*05e8*/ 	.word	0x000000ff
        /*05ec*/ 	.word	0x00000020
        /*05f0*/ 	.short	0x010b
        /*05f2*/ 	.byte	0x15
	.zero		1


	//   ....[77]....
        /*05f4*/ 	.word	0x00005180
        /*05f8*/ 	.word	0x000000ff
        /*05fc*/ 	.word	0x00000000
        /*0600*/ 	.short	0x0101
        /*0602*/ 	.byte	0x06
	.zero		1


	//   ....[78]....
        /*0604*/ 	.word	0x00005190
        /*0608*/ 	.word	0x000000ff
        /*060c*/ 	.word	0x00000048
        /*0610*/ 	.short	0x010a
        /*0612*/ 	.byte	0x15
	.zero		1


	//   ....[79]....
        /*0614*/ 	.word	0x00005340
        /*0618*/ 	.word	0x000000ff
        /*061c*/ 	.word	0x00000028
        /*0620*/ 	.short	0x010b
        /*0622*/ 	.byte	0x15
	.zero		1


	//   ....[80]....
        /*0624*/ 	.word	0x00005350
        /*0628*/ 	.word	0x000000ff
        /*062c*/ 	.word	0x00000000
        /*0630*/ 	.short	0x0101
        /*0632*/ 	.byte	0x06
	.zero		1


	//   ....[81]....
        /*0634*/ 	.word	0x00005360
        /*0638*/ 	.word	0x000000ff
        /*063c*/ 	.word	0x00000050
        /*0640*/ 	.short	0x010a
        /*0642*/ 	.byte	0x15
	.zero		1


	//   ....[82]....
        /*0644*/ 	.word	0x00005510
        /*0648*/ 	.word	0x000000ff
        /*064c*/ 	.word	0x00000030
        /*0650*/ 	.short	0x010b
        /*0652*/ 	.byte	0x15
	.zero		1


	//   ....[83]....
        /*0654*/ 	.word	0x00005520
        /*0658*/ 	.word	0x000000ff
        /*065c*/ 	.word	0x00000000
        /*0660*/ 	.short	0x0101
        /*0662*/ 	.byte	0x06
	.zero		1


	//   ....[84]....
        /*0664*/ 	.word	0x00005530
        /*0668*/ 	.word	0x000000ff
        /*066c*/ 	.word	0x00000058
        /*0670*/ 	.short	0x010a
        /*0672*/ 	.byte	0x15
	.zero		1


	//   ....[85]....
        /*0674*/ 	.word	0x00005770
        /*0678*/ 	.word	0x000000ff
        /*067c*/ 	.word	0x00000038
        /*0680*/ 	.short	0x010b
        /*0682*/ 	.byte	0x15
	.zero		1


	//   ....[86]....
        /*0684*/ 	.word	0x00005780
        /*0688*/ 	.word	0x000000ff
        /*068c*/ 	.word	0x00000000
        /*0690*/ 	.short	0x0101
        /*0692*/ 	.byte	0x25
	.zero		1


	//   ....[87]....
        /*0694*/ 	.word	0x000057c0
        /*0698*/ 	.word	0x000000ff
        /*069c*/ 	.word	0x00000040
        /*06a0*/ 	.short	0x010a
        /*06a2*/ 	.byte	0x15
	.zero		1


	//   ....[88]....
        /*06a4*/ 	.word	0x000057e0
        /*06a8*/ 	.word	0x000000ff
        /*06ac*/ 	.word	0x00000048
        /*06b0*/ 	.short	0x010a
        /*06b2*/ 	.byte	0x15
	.zero		1


	//   ....[89]....
        /*06b4*/ 	.word	0x00005800
        /*06b8*/ 	.word	0x000000ff
        /*06bc*/ 	.word	0x00000050
        /*06c0*/ 	.short	0x010a
        /*06c2*/ 	.byte	0x15
	.zero		1


	//   ....[90]....
        /*06c4*/ 	.word	0x00005840
        /*06c8*/ 	.word	0x00000000
        /*06cc*/ 	.word	0x00000058
        /*06d0*/ 	.short	0x010a
        /*06d2*/ 	.byte	0xff
	.zero		1


	//   ....[91]....
        /*06d4*/ 	.word	0x00005b60
        /*06d8*/ 	.word	0x00000003
        /*06dc*/ 	.word	0x00000070
        /*06e0*/ 	.short	0x010a
        /*06e2*/ 	.byte	0xff
	.zero		1


	//   ....[92]....
        /*06e4*/ 	.word	0x00005ce0
        /*06e8*/ 	.word	0x00000000
        /*06ec*/ 	.word	0x00000000
        /*06f0*/ 	.short	0x0101
        /*06f2*/ 	.byte	0xff
	.zero		1


	//   ....[93]....
        /*06f4*/ 	.word	0x000067c0
        /*06f8*/ 	.word	0x000000ff
        /*06fc*/ 	.word	0x00000020
        /*0700*/ 	.short	0x010a
        /*0702*/ 	.byte	0x2b
	.zero		1


	//   ....[94]....
        /*0704*/ 	.word	0x000067f0
        /*0708*/ 	.word	0x00000036
        /*070c*/ 	.word	0x00000090
        /*0710*/ 	.short	0x010a
        /*0712*/ 	.byte	0xff
	.zero		1


	//   ....[95]....
        /*0714*/ 	.word	0x00006900
        /*0718*/ 	.word	0x000000ff
        /*071c*/ 	.word	0x00000020
        /*0720*/ 	.short	0x010a
        /*0722*/ 	.byte	0x2b
	.zero		1


	//   ....[96]....
        /*0724*/ 	.word	0x000069d0
        /*0728*/ 	.word	0x00000036
        /*072c*/ 	.word	0x00000090
        /*0730*/ 	.short	0x010a
        /*0732*/ 	.byte	0xff
	.zero		1


	//   ....[97]....
        /*0734*/ 	.word	0x00007190
        /*0738*/ 	.word	0x00000000
        /*073c*/ 	.word	0x00000000
        /*0740*/ 	.short	0x0101
        /*0742*/ 	.byte	0xff
	.zero		1


	//   ....[98]....
        /*0744*/ 	.word	0x000071a0
        /*0748*/ 	.word	0x00000002
        /*074c*/ 	.word	0x00000020
        /*0750*/ 	.short	0x010a
        /*0752*/ 	.byte	0xff
	.zero		1


	//   ....[99]....
        /*0754*/ 	.word	0x00007260
        /*0758*/ 	.word	0x00000002
        /*075c*/ 	.word	0x00000020
        /*0760*/ 	.short	0x010a
        /*0762*/ 	.byte	0xff
	.zero		1


	//   ....[100]....
        /*0764*/ 	.word	0x00007a60
        /*0768*/ 	.word	0x00000000
        /*076c*/ 	.word	0x00000000
        /*0770*/ 	.short	0x0101
        /*0772*/ 	.byte	0xff
	.zero		1


	//   ....[101]....
        /*0774*/ 	.word	0x00007a80
        /*0778*/ 	.word	0x00000002
        /*077c*/ 	.word	0x00000020
        /*0780*/ 	.short	0x010a
        /*0782*/ 	.byte	0xff
	.zero		1


	//   ....[102]....
        /*0784*/ 	.word	0x00007b30
        /*0788*/ 	.word	0x00000002
        /*078c*/ 	.word	0x00000020
        /*0790*/ 	.short	0x010a
        /*0792*/ 	.byte	0xff
	.zero		1


	//   ....[103]....
        /*0794*/ 	.word	0x00008330
        /*0798*/ 	.word	0x00000000
        /*079c*/ 	.word	0x00000000
        /*07a0*/ 	.short	0x0101
        /*07a2*/ 	.byte	0xff
	.zero		1


	//   ....[104]....
        /*07a4*/ 	.word	0x00008350
        /*07a8*/ 	.word	0x00000003
        /*07ac*/ 	.word	0x00000020
        /*07b0*/ 	.short	0x010a
        /*07b2*/ 	.byte	0xff
	.zero		1


	//   ....[105]....
        /*07b4*/ 	.word	0x00008400
        /*07b8*/ 	.word	0x00000003
        /*07bc*/ 	.word	0x00000020
        /*07c0*/ 	.short	0x010a
        /*07c2*/ 	.byte	0xff
	.zero		1


	//   ....[106]....
        /*07c4*/ 	.word	0x000086b0
        /*07c8*/ 	.word	0x00000036
        /*07cc*/ 	.word	0x00000000
        /*07d0*/ 	.short	0x0101
        /*07d2*/ 	.byte	0xff
	.zero		1


	//   ....[107]....
        /*07d4*/ 	.word	0x00008c50
        /*07d8*/ 	.word	0x00000000
        /*07dc*/ 	.word	0x00000000
        /*07e0*/ 	.short	0x0101
        /*07e2*/ 	.byte	0xff
	.zero		1


	//   ....[108]....
        /*07e4*/ 	.word	0x00008ef0
        /*07e8*/ 	.word	0x000000ff
        /*07ec*/ 	.word	0x00000000
        /*07f0*/ 	.short	0x0101
        /*07f2*/ 	.byte	0x06
	.zero		1


	//   ....[109]....
        /*07f4*/ 	.word	0x00008f10
        /*07f8*/ 	.word	0x00000000
        /*07fc*/ 	.word	0x000000e0
        /*0800*/ 	.short	0x010a
        /*0802*/ 	.byte	0xff
	.zero		1


	//   ....[110]....
        /*0804*/ 	.word	0x00008f70
        /*0808*/ 	.word	0x00000000
        /*080c*/ 	.word	0x00000010
        /*0810*/ 	.short	0x010a
        /*0812*/ 	.byte	0xff
	.zero		1


	//   ....[111]....
        /*0814*/ 	.word	0x00008fd0
        /*0818*/ 	.word	0x00000000
        /*081c*/ 	.word	0x00000010
        /*0820*/ 	.short	0x010a
        /*0822*/ 	.byte	0xff
	.zero		1


	//   ....[112]....
        /*0824*/ 	.word	0x00009020
        /*0828*/ 	.word	0x00000003
        /*082c*/ 	.word	0x00000070
        /*0830*/ 	.short	0x010a
        /*0832*/ 	.byte	0xff
	.zero		1


	//   ....[113]....
        /*0834*/ 	.word	0x00009080
        /*0838*/ 	.word	0x00000000
        /*083c*/ 	.word	0x00000000
        /*0840*/ 	.short	0x010a
        /*0842*/ 	.byte	0xff
	.zero		1


	//   ....[114]....
        /*0844*/ 	.word	0x000090d0
        /*0848*/ 	.word	0x00000002
        /*084c*/ 	.word	0x000000d0
        /*0850*/ 	.short	0x010a
        /*0852*/ 	.byte	0xff
	.zero		1


	//   ....[115]....
        /*0854*/ 	.word	0x00009130
        /*0858*/ 	.word	0x00000002
        /*085c*/ 	.word	0x00000080
        /*0860*/ 	.short	0x010a
        /*0862*/ 	.byte	0xff
	.zero		1


	//   ....[116]....
        /*0864*/ 	.word	0x00009180
        /*0868*/ 	.word	0x00000002
        /*086c*/ 	.word	0x00000070
        /*0870*/ 	.short	0x010a
        /*0872*/ 	.byte	0xff
	.zero		1


	//   ....[117]....
        /*0874*/ 	.word	0x000091e0
        /*0878*/ 	.word	0x00000000
        /*087c*/ 	.word	0x00000080
        /*0880*/ 	.short	0x010a
        /*0882*/ 	.byte	0xff
	.zero		1


	//   ....[118]....
        /*0884*/ 	.word	0x00009240
        /*0888*/ 	.word	0x00000005
        /*088c*/ 	.word	0x00000008
        /*0890*/ 	.short	0x010a
        /*0892*/ 	.byte	0xff
	.zero		1


	//   ....[119]....
        /*0894*/ 	.word	0x00009320
        /*0898*/ 	.word	0x00000000
        /*089c*/ 	.word	0x00000008
        /*08a0*/ 	.short	0x010a
        /*08a2*/ 	.byte	0xff
	.zero		1


	//   ....[120]....
        /*08a4*/ 	.word	0x00009370
        /*08a8*/ 	.word	0x00000000
        /*08ac*/ 	.word	0x00000070
        /*08b0*/ 	.short	0x010a
        /*08b2*/ 	.byte	0xff
	.zero		1


	//   ....[121]....
        /*08b4*/ 	.word	0x000093d0
        /*08b8*/ 	.word	0x00000000
        /*08bc*/ 	.word	0x000000b0
        /*08c0*/ 	.short	0x010a
        /*08c2*/ 	.byte	0xff
	.zero		1


	//   ....[122]....
        /*08c4*/ 	.word	0x00009430
        /*08c8*/ 	.word	0x00000000
        /*08cc*/ 	.word	0x00000000
        /*08d0*/ 	.short	0x010a
        /*08d2*/ 	.byte	0xff
	.zero		1


	//   ....[123]....
        /*08d4*/ 	.word	0x00009490
        /*08d8*/ 	.word	0x00000000
        /*08dc*/ 	.word	0x00000000
        /*08e0*/ 	.short	0x010a
        /*08e2*/ 	.byte	0xff
	.zero		1


	//   ....[124]....
        /*08e4*/ 	.word	0x000094f0
        /*08e8*/ 	.word	0x00000000
        /*08ec*/ 	.word	0x00000000
        /*08f0*/ 	.short	0x010a
        /*08f2*/ 	.byte	0xff
	.zero		1


	//   ....[125]....
        /*08f4*/ 	.word	0x00009550
        /*08f8*/ 	.word	0x00000000
        /*08fc*/ 	.word	0x00000000
        /*0900*/ 	.short	0x010a
        /*0902*/ 	.byte	0xff
	.zero		1


	//   ....[126]....
        /*0904*/ 	.word	0x000095b0
        /*0908*/ 	.word	0x00000000
        /*090c*/ 	.word	0x000000f0
        /*0910*/ 	.short	0x010a
        /*0912*/ 	.byte	0xff
	.zero		1


	//   ....[127]....
        /*0914*/ 	.word	0x00009600
        /*0918*/ 	.word	0x0000000c
        /*091c*/ 	.word	0x00000070
        /*0920*/ 	.short	0x010a
        /*0922*/ 	.byte	0xff
	.zero		1


	//   ....[128]....
        /*0924*/ 	.word	0x00009660
        /*0928*/ 	.word	0x00000000
        /*092c*/ 	.word	0x00000068
        /*0930*/ 	.short	0x010a
        /*0932*/ 	.byte	0xff
	.zero		1


	//   ....[129]....
        /*0934*/ 	.word	0x000096c0
        /*0938*/ 	.word	0x00000000
        /*093c*/ 	.word	0x00000040
        /*0940*/ 	.short	0x010a
        /*0942*/ 	.byte	0xff
	.zero		1


	//   ....[130]....
        /*0944*/ 	.word	0x00009720
        /*0948*/ 	.word	0x00000000
        /*094c*/ 	.word	0x00000048
        /*0950*/ 	.short	0x010a
        /*0952*/ 	.byte	0xff
	.zero		1


	//   ....[131]....
        /*0954*/ 	.word	0x00009780
        /*0958*/ 	.word	0x00000000
        /*095c*/ 	.word	0x00000050
        /*0960*/ 	.short	0x010a
        /*0962*/ 	.byte	0xff
	.zero		1


	//   ....[132]....
        /*0964*/ 	.word	0x000097e0
        /*0968*/ 	.word	0x00000000
        /*096c*/ 	.word	0x00000058
        /*0970*/ 	.short	0x010a
        /*0972*/ 	.byte	0xff
	.zero		1


	//   ....[133]....
        /*0974*/ 	.word	0x00009840
        /*0978*/ 	.word	0x00000000
        /*097c*/ 	.word	0x00000040
        /*0980*/ 	.short	0x010a
        /*0982*/ 	.byte	0xff
	.zero		1


	//   ....[134]....
        /*0984*/ 	.word	0x000098a0
        /*0988*/ 	.word	0x00000000
        /*098c*/ 	.word	0x00000048
        /*0990*/ 	.short	0x010a
        /*0992*/ 	.byte	0xff
	.zero		1


	//   ....[135]....
        /*0994*/ 	.word	0x00009900
        /*0998*/ 	.word	0x00000000
        /*099c*/ 	.word	0x00000050
        /*09a0*/ 	.short	0x010a
        /*09a2*/ 	.byte	0xff
	.zero		1


	//   ....[136]....
        /*09a4*/ 	.word	0x00009950
        /*09a8*/ 	.word	0x00000003
        /*09ac*/ 	.word	0x00000070
        /*09b0*/ 	.short	0x010a
        /*09b2*/ 	.byte	0xff
	.zero		1


	//   ....[137]....
        /*09b4*/ 	.word	0x000099b0
        /*09b8*/ 	.word	0x00000002
        /*09bc*/ 	.word	0x00000020
        /*09c0*/ 	.short	0x010a
        /*09c2*/ 	.byte	0xff
	.zero		1


	//   ....[138]....
        /*09c4*/ 	.word	0x00009a00
        /*09c8*/ 	.word	0x00000036
        /*09cc*/ 	.word	0x00000090
        /*09d0*/ 	.short	0x010a
        /*09d2*/ 	.byte	0xff
	.zero		1


	//   ....[139]....
        /*09d4*/ 	.word	0x00009a50
        /*09d8*/ 	.word	0x00000002
        /*09dc*/ 	.word	0x00000020
        /*09e0*/ 	.short	0x010a
        /*09e2*/ 	.byte	0xff
	.zero		1


	//   ....[140]....
        /*09e4*/ 	.word	0x00009aa0
        /*09e8*/ 	.word	0x00000002
        /*09ec*/ 	.word	0x00000020
        /*09f0*/ 	.short	0x010a
        /*09f2*/ 	.byte	0xff
	.zero		1


	//   ....[141]....
        /*09f4*/ 	.word	0x00009af0
        /*09f8*/ 	.word	0x00000003
        /*09fc*/ 	.word	0x00000020
        /*0a00*/ 	.short	0x010a
        /*0a02*/ 	.byte	0xff
	.zero		1


	//----- nvinfo : EIATTR_NUM_MBARRIERS
	.align		4
.L_47:
        /*0a04*/ 	.byte	0x03, 0x38
        /*0a06*/ 	.short	0x001f


	//----- nvinfo : EIATTR_EXIT_INSTR_OFFSETS
	.align		4
        /*0a08*/ 	.byte	0x04, 0x1c
        /*0a0a*/ 	.short	(.L_49 - .L_48)


	//   ....[0]....
.L_48:
        /*0a0c*/ 	.word	0x00002cc0


	//   ....[1]....
        /*0a10*/ 	.word	0x000031b0


	//   ....[2]....
        /*0a14*/ 	.word	0x00003210


	//   ....[3]....
        /*0a18*/ 	.word	0x00004580


	//   ....[4]....
        /*0a1c*/ 	.word	0x00005870


	//   ....[5]....
        /*0a20*/ 	.word	0x000058b0


	//   ....[6]....
        /*0a24*/ 	.word	0x00008df0


	//   ....[7]....
        /*0a28*/ 	.word	0x00008e60


	//   ....[8]....
        /*0a2c*/ 	.word	0x00008e90


	//   ....[9]....
        /*0a30*/ 	.word	0x00008f00


	//----- nvinfo : EIATTR_MAX_THREADS
	.align		4
.L_49:
        /*0a34*/ 	.byte	0x04, 0x05
        /*0a36*/ 	.short	(.L_51 - .L_50)
.L_50:
        /*0a38*/ 	.word	0x00000100
        /*0a3c*/ 	.word	0x00000001
        /*0a40*/ 	.word	0x00000001


	//----- nvinfo : EIATTR_CRS_STACK_SIZE
	.align		4
.L_51:
        /*0a44*/ 	.byte	0x04, 0x1e
        /*0a46*/ 	.short	(.L_53 - .L_52)
.L_52:
        /*0a48*/ 	.word	0x00000000


	//----- nvinfo : EIATTR_CBANK_PARAM_SIZE
	.align		4
.L_53:
        /*0a4c*/ 	.byte	0x03, 0x19
        /*0a4e*/ 	.short	0x0800


	//----- nvinfo : EIATTR_PARAM_CBANK
	.align		4
        /*0a50*/ 	.byte	0x04, 0x0a
        /*0a52*/ 	.short	(.L_55 - .L_54)
	.align		4
.L_54:
        /*0a54*/ 	.word	index@(.nv.constant0._ZN7cutlass13device_kernelINS_4gemm6kernel13GemmUniversalIN4cute5tupleIJiiiiEEENS1_10collective13CollectiveMmaINS1_35MainloopSm100TmaUmmaWarpSpecializedILi2ELi2ELi4ENS5_IJNS4_1CILi4EEESB_NSA_ILi1EEEEEEEENS5_IJNSA_ILi128EEESF_NSA_ILi64EEEEEENS_6half_tENS5_IJlSC_lEEESI_NS5_IJSC_llEEENS4_8TiledMMAINS4_8MMA_AtomIJNS4_26SM100_MMA_F16BF16_2x1SM_SSISI_SI_fLi128ELi128ELNS4_4UMMA5MajorE0ELSP_1ELNSO_7ScaleInE0ELSQ_0EEEEEENS4_6LayoutINS5_IJSC_SC_SC_EEENS5_IJNSA_ILi0EEESV_SV_EEEEENS5_IJNS4_10UnderscoreESY_SY_EEEEENS4_28SM100_TMA_2SM_LOAD_MULTICASTENS4_14ComposedLayoutINS4_7SwizzleILi3ELi4ELi3EEENS4_18smem_ptr_flag_bitsILi16EEENST_INS5_IJNSA_ILi8EEESG_EEENS5_IJSG_SC_EEEEEEEvNS4_8identityES11_NS12_IS14_S16_NST_INS5_IJSG_S17_EEENS5_IJSC_SG_EEEEEEEvS1C_EENS_8epilogue10collective18CollectiveEpilogueINS1I_23Sm100TmaWarpSpecializedILi4ELi2ELi16ELb1ELb0EEEJNS5_IJSG_SF_SG_EEENS5_IJNST_ISG_SC_EENST_INS5_IJNSA_ILi16EEENSA_ILi2EEEEEES1E_EEEEESI_SJ_SI_SJ_NS1I_6fusion15FusionCallbacksIS1M_NS1U_17LinearCombinationISI_fSI_fLNS_15FloatRoundStyleE2EEES1N_S1T_JEEENS4_5SM1004TMEM4LOAD26SM100_TMEM_LOAD_32dp32b16xENS4_13SM90_TMA_LOADENS12_INS13_ILi1ELi4ELi3EEES16_NST_INS5_IJS17_S1P_EEENS5_IJS1P_SC_EEEEEEENS4_39AutoVectorizingCopyWithAssumedAlignmentILi128EEENS4_14SM90_TMA_STOREES29_S2B_S2B_EEEvvEEEEvNT_6ParamsE)
        /*0a58*/ 	.short	0x0380
        /*0a5a*/ 	.short	0x0800


	//----- nvinfo : EIATTR_SW_WAR
	.align		4
.L_55:
        /*0a5c*/ 	.byte	0x04, 0x36
        /*0a5e*/ 	.short	(.L_57 - .L_56)
.L_56:
        /*0a60*/ 	.word	0x00000008
.L_57:


//--------------------- .nv.callgraph             --------------------------
	.section	.nv.callgraph,"",@"SHT_CUDA_CALLGRAPH"
	.align	4
	.sectionentsize	8
	.align		4
        /*0000*/ 	.word	0x00000000
	.align		4
        /*0004*/ 	.word	0xffffffff
	.align		4
        /*0008*/ 	.word	index@(_ZN7cutlass13device_kernelINS_4gemm6kernel13GemmUniversalIN4cute5tupleIJiiiiEEENS1_10collective13CollectiveMmaINS1_35MainloopSm100TmaUmmaWarpSpecializedILi2ELi2ELi4ENS5_IJNS4_1CILi4EEESB_NSA_ILi1EEEEEEEENS5_IJNSA_ILi128EEESF_NSA_ILi64EEEEEENS_6half_tENS5_IJlSC_lEEESI_NS5_IJSC_llEEENS4_8TiledMMAINS4_8MMA_AtomIJNS4_26SM100_MMA_F16BF16_2x1SM_SSISI_SI_fLi128ELi128ELNS4_4UMMA5MajorE0ELSP_1ELNSO_7ScaleInE0ELSQ_0EEEEEENS4_6LayoutINS5_IJSC_SC_SC_EEENS5_IJNSA_ILi0EEESV_SV_EEEEENS5_IJNS4_10UnderscoreESY_SY_EEEEENS4_28SM100_TMA_2SM_LOAD_MULTICASTENS4_14ComposedLayoutINS4_7SwizzleILi3ELi4ELi3EEENS4_18smem_ptr_flag_bitsILi16EEENST_INS5_IJNSA_ILi8EEESG_EEENS5_IJSG_SC_EEEEEEEvNS4_8identityES11_NS12_IS14_S16_NST_INS5_IJSG_S17_EEENS5_IJSC_SG_EEEEEEEvS1C_EENS_8epilogue10collective18CollectiveEpilogueINS1I_23Sm100TmaWarpSpecializedILi4ELi2ELi16ELb1ELb0EEEJNS5_IJSG_SF_SG_EEENS5_IJNST_ISG_SC_EENST_INS5_IJNSA_ILi16EEENSA_ILi2EEEEEES1E_EEEEESI_SJ_SI_SJ_NS1I_6fusion15FusionCallbacksIS1M_NS1U_17LinearCombinationISI_fSI_fLNS_15FloatRoundStyleE2EEES1N_S1T_JEEENS4_5SM1004TMEM4LOAD26SM100_TMEM_LOAD_32dp32b16xENS4_13SM90_TMA_LOADENS12_INS13_ILi1ELi4ELi3EEES16_NST_INS5_IJS17_S1P_EEENS5_IJS1P_SC_EEEEEEENS4_39AutoVectorizingCopyWithAssumedAlignmentILi128EEENS4_14SM90_TMA_STOREES29_S2B_S2B_EEEvvEEEEvNT_6ParamsE)
	.align		4
        /*000c*/ 	.word	index@(__assertfail)
	.align		4
        /*0010*/ 	.word	0x00000000
	.align		4
        /*0014*/ 	.word	0xfffffffe
	.align		4
        /*0018*/ 	.word	0x00000000
	.align		4
        /*001c*/ 	.word	0xfffffffd
	.align		4
        /*0020*/ 	.word	0x00000000
	.align		4
        /*0024*/ 	.word	0xfffffffc


//--------------------- .nv.constant4             --------------------------
	.section	.nv.constant4,"a",@progbits
	.align	8
	.align		8
.nv.constant4:
        /*0000*/ 	.dword	__assertfail
	.align		8
        /*0008*/ 	.dword	__unnamed_1
	.align		8
        /*0010*/ 	.dword	__unnamed_2
	.align		8
        /*0018*/ 	.dword	_ZN40_INTERNAL_3732c1d5_4_k_cu_0a42fe70_301574cuda3std3__45__cpo5beginE
	.align		8
        /*0020*/ 	.dword	_ZN40_INTERNAL_3732c1d5_4_k_cu_0a42fe70_301574cuda3std3__45__cpo3endE
	.align		8
        /*0028*/ 	.dword	_ZN40_INTERNAL_3732c1d5_4_k_cu_0a42fe70_301574cuda3std3__45__cpo6cbeginE
	.align		8
        /*0030*/ 	.dword	_ZN40_INTERNAL_3732c1d5_4_k_cu_0a42fe70_301574cuda3std3__45__cpo4cendE
	.align		8
        /*0038*/ 	.dword	_ZN40_INTERNAL_3732c1d5_4_k_cu_0a42fe70_301574cuda3std3__442_GLOBAL__N__3732c1d5_4_k_cu_0a42fe70_301576ignoreE
	.align		8
        /*0040*/ 	.dword	_ZN40_INTERNAL_3732c1d5_4_k_cu_0a42fe70_301574cuda3std3__419piecewise_constructE
	.align		8
        /*0048*/ 	.dword	_ZN40_INTERNAL_3732c1d5_4_k_cu_0a42fe70_301574cuda3std3__48in_placeE
	.align		8
        /*0050*/ 	.dword	_ZN40_INTERNAL_3732c1d5_4_k_cu_0a42fe70_301574cuda3std6ranges3__45__cpo4swapE
	.align		8
        /*0058*/ 	.dword	_ZN40_INTERNAL_3732c1d5_4_k_cu_0a42fe70_301574cuda3std6ranges3__45__cpo9iter_moveE
	.align		8
        /*0060*/ 	.dword	_ZN40_INTERNAL_3732c1d5_4_k_cu_0a42fe70_301574cute7productE
	.align		8
        /*0068*/ 	.dword	_ZN40_INTERNAL_3732c1d5_4_k_cu_0a42fe70_301574cute1_E
	.align		8
        /*0070*/ 	.dword	$str$25
	.align		8
        /*0078*/ 	.dword	$str$26
	.align		8
        /*0080*/ 	.dword	$str$27
	.align		8
        /*0088*/ 	.dword	$str$28


//--------------------- .text._ZN7cutlass13device_kernelINS_4gemm6kernel13GemmUniversalIN4cute5tupleIJiiiiEEENS1_10collective13CollectiveMmaINS1_35MainloopSm100TmaUmmaWarpSpecializedILi2ELi2ELi4ENS5_IJNS4_1CILi4EEESB_NSA_ILi1EEEEEEEENS5_IJNSA_ILi128EEESF_NSA_ILi64EEEEEENS_6half_tENS5_IJlSC_lEEESI_NS5_IJSC_llEEENS4_8TiledMMAINS4_8MMA_AtomIJNS4_26SM100_MMA_F16BF16_2x1SM_SSISI_SI_fLi128ELi128ELNS4_4UMMA5MajorE0ELSP_1ELNSO_7ScaleInE0ELSQ_0EEEEEENS4_6LayoutINS5_IJSC_SC_SC_EEENS5_IJNSA_ILi0EEESV_SV_EEEEENS5_IJNS4_10UnderscoreESY_SY_EEEEENS4_28SM100_TMA_2SM_LOAD_MULTICASTENS4_14ComposedLayoutINS4_7SwizzleILi3ELi4ELi3EEENS4_18smem_ptr_flag_bitsILi16EEENST_INS5_IJNSA_ILi8EEESG_EEENS5_IJSG_SC_EEEEEEEvNS4_8identityES11_NS12_IS14_S16_NST_INS5_IJSG_S17_EEENS5_IJSC_SG_EEEEEEEvS1C_EENS_8epilogue10collective18CollectiveEpilogueINS1I_23Sm100TmaWarpSpecializedILi4ELi2ELi16ELb1ELb0EEEJNS5_IJSG_SF_SG_EEENS5_IJNST_ISG_SC_EENST_INS5_IJNSA_ILi16EEENSA_ILi2EEEEEES1E_EEEEESI_SJ_SI_SJ_NS1I_6fusion15FusionCallbacksIS1M_NS1U_17LinearCombinationISI_fSI_fLNS_15FloatRoundStyleE2EEES1N_S1T_JEEENS4_5SM1004TMEM4LOAD26SM100_TMEM_LOAD_32dp32b16xENS4_13SM90_TMA_LOADENS12_INS13_ILi1ELi4ELi3EEES16_NST_INS5_IJS17_S1P_EEENS5_IJS1P_SC_EEEEEEENS4_39AutoVectorizingCopyWithAssumedAlignmentILi128EEENS4_14SM90_TMA_STOREES29_S2B_S2B_EEEvvEEEEvNT_6ParamsE --------------------------
	.section	.text._ZN7cutlass13device_kernelINS_4gemm6kernel13GemmUniversalIN4cute5tupleIJiiiiEEENS1_10collective13CollectiveMmaINS1_35MainloopSm100TmaUmmaWarpSpecializedILi2ELi2ELi4ENS5_IJNS4_1CILi4EEESB_NSA_ILi1EEEEEEEENS5_IJNSA_ILi128EEESF_NSA_ILi64EEEEEENS_6half_tENS5_IJlSC_lEEESI_NS5_IJSC_llEEENS4_8TiledMMAINS4_8MMA_AtomIJNS4_26SM100_MMA_F16BF16_2x1SM_SSISI_SI_fLi128ELi128ELNS4_4UMMA5MajorE0ELSP_1ELNSO_7ScaleInE0ELSQ_0EEEEEENS4_6LayoutINS5_IJSC_SC_SC_EEENS5_IJNSA_ILi0EEESV_SV_EEEEENS5_IJNS4_10UnderscoreESY_SY_EEEEENS4_28SM100_TMA_2SM_LOAD_MULTICASTENS4_14ComposedLayoutINS4_7SwizzleILi3ELi4ELi3EEENS4_18smem_ptr_flag_bitsILi16EEENST_INS5_IJNSA_ILi8EEESG_EEENS5_IJSG_SC_EEEEEEEvNS4_8identityES11_NS12_IS14_S16_NST_INS5_IJSG_S17_EEENS5_IJSC_SG_EEEEEEEvS1C_EENS_8epilogue10collective18CollectiveEpilogueINS1I_23Sm100TmaWarpSpecializedILi4ELi2ELi16ELb1ELb0EEEJNS5_IJSG_SF_SG_EEENS5_IJNST_ISG_SC_EENST_INS5_IJNSA_ILi16EEENSA_ILi2EEEEEES1E_EEEEESI_SJ_SI_SJ_NS1I_6fusion15FusionCallbacksIS1M_NS1U_17LinearCombinationISI_fSI_fLNS_15FloatRoundStyleE2EEES1N_S1T_JEEENS4_5SM1004TMEM4LOAD26SM100_TMEM_LOAD_32dp32b16xENS4_13SM90_TMA_LOADENS12_INS13_ILi1ELi4ELi3EEES16_NST_INS5_IJS17_S1P_EEENS5_IJS1P_SC_EEEEEEENS4_39AutoVectorizingCopyWithAssumedAlignmentILi128EEENS4_14SM90_TMA_STOREES29_S2B_S2B_EEEvvEEEEvNT_6ParamsE,"ax",@progbits
	.align	128
.text._ZN7cutlass13device_kernelINS_4gemm6kernel13GemmUniversalIN4cute5tupleIJiiiiEEENS1_10collective13CollectiveMmaINS1_35MainloopSm100TmaUmmaWarpSpecializedILi2ELi2ELi4ENS5_IJNS4_1CILi4EEESB_NSA_ILi1EEEEEEEENS5_IJNSA_ILi128EEESF_NSA_ILi64EEEEEENS_6half_tENS5_IJlSC_lEEESI_NS5_IJSC_llEEENS4_8TiledMMAINS4_8MMA_AtomIJNS4_26SM100_MMA_F16BF16_2x1SM_SSISI_SI_fLi128ELi128ELNS4_4UMMA5MajorE0ELSP_1ELNSO_7ScaleInE0ELSQ_0EEEEEENS4_6LayoutINS5_IJSC_SC_SC_EEENS5_IJNSA_ILi0EEESV_SV_EEEEENS5_IJNS4_10UnderscoreESY_SY_EEEEENS4_28SM100_TMA_2SM_LOAD_MULTICASTENS4_14ComposedLayoutINS4_7SwizzleILi3ELi4ELi3EEENS4_18smem_ptr_flag_bitsILi16EEENST_INS5_IJNSA_ILi8EEESG_EEENS5_IJSG_SC_EEEEEEEvNS4_8identityES11_NS12_IS14_S16_NST_INS5_IJSG_S17_EEENS5_IJSC_SG_EEEEEEEvS1C_EENS_8epilogue10collective18CollectiveEpilogueINS1I_23Sm100TmaWarpSpecializedILi4ELi2ELi16ELb1ELb0EEEJNS5_IJSG_SF_SG_EEENS5_IJNST_ISG_SC_EENST_INS5_IJNSA_ILi16EEENSA_ILi2EEEEEES1E_EEEEESI_SJ_SI_SJ_NS1I_6fusion15FusionCallbacksIS1M_NS1U_17LinearCombinationISI_fSI_fLNS_15FloatRoundStyleE2EEES1N_S1T_JEEENS4_5SM1004TMEM4LOAD26SM100_TMEM_LOAD_32dp32b16xENS4_13SM90_TMA_LOADENS12_INS13_ILi1ELi4ELi3EEES16_NST_INS5_IJS17_S1P_EEENS5_IJS1P_SC_EEEEEEENS4_39AutoVectorizingCopyWithAssumedAlignmentILi128EEENS4_14SM90_TMA_STOREES29_S2B_S2B_EEEvvEEEEvNT_6ParamsE:
        .type           _ZN7cutlass13device_kernelINS_4gemm6kernel13GemmUniversalIN4cute5tupleIJiiiiEEENS1_10collective13CollectiveMmaINS1_35MainloopSm100TmaUmmaWarpSpecializedILi2ELi2ELi4ENS5_IJNS4_1CILi4EEESB_NSA_ILi1EEEEEEEENS5_IJNSA_ILi128EEESF_NSA_ILi64EEEEEENS_6half_tENS5_IJlSC_lEEESI_NS5_IJSC_llEEENS4_8TiledMMAINS4_8MMA_AtomIJNS4_26SM100_MMA_F16BF16_2x1SM_SSISI_SI_fLi128ELi128ELNS4_4UMMA5MajorE0ELSP_1ELNSO_7ScaleInE0ELSQ_0EEEEEENS4_6LayoutINS5_IJSC_SC_SC_EEENS5_IJNSA_ILi0EEESV_SV_EEEEENS5_IJNS4_10UnderscoreESY_SY_EEEEENS4_28SM100_TMA_2SM_LOAD_MULTICASTENS4_14ComposedLayoutINS4_7SwizzleILi3ELi4ELi3EEENS4_18smem_ptr_flag_bitsILi16EEENST_INS5_IJNSA_ILi8EEESG_EEENS5_IJSG_SC_EEEEEEEvNS4_8identityES11_NS12_IS14_S16_NST_INS5_IJSG_S17_EEENS5_IJSC_SG_EEEEEEEvS1C_EENS_8epilogue10collective18CollectiveEpilogueINS1I_23Sm100TmaWarpSpecializedILi4ELi2ELi16ELb1ELb0EEEJNS5_IJSG_SF_SG_EEENS5_IJNST_ISG_SC_EENST_INS5_IJNSA_ILi16EEENSA_ILi2EEEEEES1E_EEEEESI_SJ_SI_SJ_NS1I_6fusion15FusionCallbacksIS1M_NS1U_17LinearCombinationISI_fSI_fLNS_15FloatRoundStyleE2EEES1N_S1T_JEEENS4_5SM1004TMEM4LOAD26SM100_TMEM_LOAD_32dp32b16xENS4_13SM90_TMA_LOADENS12_INS13_ILi1ELi4ELi3EEES16_NST_INS5_IJS17_S1P_EEENS5_IJS1P_SC_EEEEEEENS4_39AutoVectorizingCopyWithAssumedAlignmentILi128EEENS4_14SM90_TMA_STOREES29_S2B_S2B_EEEvvEEEEvNT_6ParamsE,@function
        .size           _ZN7cutlass13device_kernelINS_4gemm6kernel13GemmUniversalIN4cute5tupleIJiiiiEEENS1_10collective13CollectiveMmaINS1_35MainloopSm100TmaUmmaWarpSpecializedILi2ELi2ELi4ENS5_IJNS4_1CILi4EEESB_NSA_ILi1EEEEEEEENS5_IJNSA_ILi128EEESF_NSA_ILi64EEEEEENS_6half_tENS5_IJlSC_lEEESI_NS5_IJSC_llEEENS4_8TiledMMAINS4_8MMA_AtomIJNS4_26SM100_MMA_F16BF16_2x1SM_SSISI_SI_fLi128ELi128ELNS4_4UMMA5MajorE0ELSP_1ELNSO_7ScaleInE0ELSQ_0EEEEEENS4_6LayoutINS5_IJSC_SC_SC_EEENS5_IJNSA_ILi0EEESV_SV_EEEEENS5_IJNS4_10UnderscoreESY_SY_EEEEENS4_28SM100_TMA_2SM_LOAD_MULTICASTENS4_14ComposedLayoutINS4_7SwizzleILi3ELi4ELi3EEENS4_18smem_ptr_flag_bitsILi16EEENST_INS5_IJNSA_ILi8EEESG_EEENS5_IJSG_SC_EEEEEEEvNS4_8identityES11_NS12_IS14_S16_NST_INS5_IJSG_S17_EEENS5_IJSC_SG_EEEEEEEvS1C_EENS_8epilogue10collective18CollectiveEpilogueINS1I_23Sm100TmaWarpSpecializedILi4ELi2ELi16ELb1ELb0EEEJNS5_IJSG_SF_SG_EEENS5_IJNST_ISG_SC_EENST_INS5_IJNSA_ILi16EEENSA_ILi2EEEEEES1E_EEEEESI_SJ_SI_SJ_NS1I_6fusion15FusionCallbacksIS1M_NS1U_17LinearCombinationISI_fSI_fLNS_15FloatRoundStyleE2EEES1N_S1T_JEEENS4_5SM1004TMEM4LOAD26SM100_TMEM_LOAD_32dp32b16xENS4_13SM90_TMA_LOADENS12_INS13_ILi1ELi4ELi3EEES16_NST_INS5_IJS17_S1P_EEENS5_IJS1P_SC_EEEEEEENS4_39AutoVectorizingCopyWithAssumedAlignmentILi128EEENS4_14SM90_TMA_STOREES29_S2B_S2B_EEEvvEEEEvNT_6ParamsE,(.L_x_191 - _ZN7cutlass13device_kernelINS_4gemm6kernel13GemmUniversalIN4cute5tupleIJiiiiEEENS1_10collective13CollectiveMmaINS1_35MainloopSm100TmaUmmaWarpSpecializedILi2ELi2ELi4ENS5_IJNS4_1CILi4EEESB_NSA_ILi1EEEEEEEENS5_IJNSA_ILi128EEESF_NSA_ILi64EEEEEENS_6half_tENS5_IJlSC_lEEESI_NS5_IJSC_llEEENS4_8TiledMMAINS4_8MMA_AtomIJNS4_26SM100_MMA_F16BF16_2x1SM_SSISI_SI_fLi128ELi128ELNS4_4UMMA5MajorE0ELSP_1ELNSO_7ScaleInE0ELSQ_0EEEEEENS4_6LayoutINS5_IJSC_SC_SC_EEENS5_IJNSA_ILi0EEESV_SV_EEEEENS5_IJNS4_10UnderscoreESY_SY_EEEEENS4_28SM100_TMA_2SM_LOAD_MULTICASTENS4_14ComposedLayoutINS4_7SwizzleILi3ELi4ELi3EEENS4_18smem_ptr_flag_bitsILi16EEENST_INS5_IJNSA_ILi8EEESG_EEENS5_IJSG_SC_EEEEEEEvNS4_8identityES11_NS12_IS14_S16_NST_INS5_IJSG_S17_EEENS5_IJSC_SG_EEEEEEEvS1C_EENS_8epilogue10collective18CollectiveEpilogueINS1I_23Sm100TmaWarpSpecializedILi4ELi2ELi16ELb1ELb0EEEJNS5_IJSG_SF_SG_EEENS5_IJNST_ISG_SC_EENST_INS5_IJNSA_ILi16EEENSA_ILi2EEEEEES1E_EEEEESI_SJ_SI_SJ_NS1I_6fusion15FusionCallbacksIS1M_NS1U_17LinearCombinationISI_fSI_fLNS_15FloatRoundStyleE2EEES1N_S1T_JEEENS4_5SM1004TMEM4LOAD26SM100_TMEM_LOAD_32dp32b16xENS4_13SM90_TMA_LOADENS12_INS13_ILi1ELi4ELi3EEES16_NST_INS5_IJS17_S1P_EEENS5_IJS1P_SC_EEEEEEENS4_39AutoVectorizingCopyWithAssumedAlignmentILi128EEENS4_14SM90_TMA_STOREES29_S2B_S2B_EEEvvEEEEvNT_6ParamsE)
        .other          _ZN7cutlass13device_kernelINS_4gemm6kernel13GemmUniversalIN4cute5tupleIJiiiiEEENS1_10collective13CollectiveMmaINS1_35MainloopSm100TmaUmmaWarpSpecializedILi2ELi2ELi4ENS5_IJNS4_1CILi4EEESB_NSA_ILi1EEEEEEEENS5_IJNSA_ILi128EEESF_NSA_ILi64EEEEEENS_6half_tENS5_IJlSC_lEEESI_NS5_IJSC_llEEENS4_8TiledMMAINS4_8MMA_AtomIJNS4_26SM100_MMA_F16BF16_2x1SM_SSISI_SI_fLi128ELi128ELNS4_4UMMA5MajorE0ELSP_1ELNSO_7ScaleInE0ELSQ_0EEEEEENS4_6LayoutINS5_IJSC_SC_SC_EEENS5_IJNSA_ILi0EEESV_SV_EEEEENS5_IJNS4_10UnderscoreESY_SY_EEEEENS4_28SM100_TMA_2SM_LOAD_MULTICASTENS4_14ComposedLayoutINS4_7SwizzleILi3ELi4ELi3EEENS4_18smem_ptr_flag_bitsILi16EEENST_INS5_IJNSA_ILi8EEESG_EEENS5_IJSG_SC_EEEEEEEvNS4_8identityES11_NS12_IS14_S16_NST_INS5_IJSG_S17_EEENS5_IJSC_SG_EEEEEEEvS1C_EENS_8epilogue10collective18CollectiveEpilogueINS1I_23Sm100TmaWarpSpecializedILi4ELi2ELi16ELb1ELb0EEEJNS5_IJSG_SF_SG_EEENS5_IJNST_ISG_SC_EENST_INS5_IJNSA_ILi16EEENSA_ILi2EEEEEES1E_EEEEESI_SJ_SI_SJ_NS1I_6fusion15FusionCallbacksIS1M_NS1U_17LinearCombinationISI_fSI_fLNS_15FloatRoundStyleE2EEES1N_S1T_JEEENS4_5SM1004TMEM4LOAD26SM100_TMEM_LOAD_32dp32b16xENS4_13SM90_TMA_LOADENS12_INS13_ILi1ELi4ELi3EEES16_NST_INS5_IJS17_S1P_EEENS5_IJS1P_SC_EEEEEEENS4_39AutoVectorizingCopyWithAssumedAlignmentILi128EEENS4_14SM90_TMA_STOREES29_S2B_S2B_EEEvvEEEEvNT_6ParamsE,@"STO_CUDA_ENTRY STV_DEFAULT"
_ZN7cutlass13device_kernelINS_4gemm6kernel13GemmUniversalIN4cute5tupleIJiiiiEEENS1_10collective13CollectiveMmaINS1_35MainloopSm100TmaUmmaWarpSpecializedILi2ELi2ELi4ENS5_IJNS4_1CILi4EEESB_NSA_ILi1EEEEEEEENS5_IJNSA_ILi128EEESF_NSA_ILi64EEEEEENS_6half_tENS5_IJlSC_lEEESI_NS5_IJSC_llEEENS4_8TiledMMAINS4_8MMA_AtomIJNS4_26SM100_MMA_F16BF16_2x1SM_SSISI_SI_fLi128ELi128ELNS4_4UMMA5MajorE0ELSP_1ELNSO_7ScaleInE0ELSQ_0EEEEEENS4_6LayoutINS5_IJSC_SC_SC_EEENS5_IJNSA_ILi0EEESV_SV_EEEEENS5_IJNS4_10UnderscoreESY_SY_EEEEENS4_28SM100_TMA_2SM_LOAD_MULTICASTENS4_14ComposedLayoutINS4_7SwizzleILi3ELi4ELi3EEENS4_18smem_ptr_flag_bitsILi16EEENST_INS5_IJNSA_ILi8EEESG_EEENS5_IJSG_SC_EEEEEEEvNS4_8identityES11_NS12_IS14_S16_NST_INS5_IJSG_S17_EEENS5_IJSC_SG_EEEEEEEvS1C_EENS_8epilogue10collective18CollectiveEpilogueINS1I_23Sm100TmaWarpSpecializedILi4ELi2ELi16ELb1ELb0EEEJNS5_IJSG_SF_SG_EEENS5_IJNST_ISG_SC_EENST_INS5_IJNSA_ILi16EEENSA_ILi2EEEEEES1E_EEEEESI_SJ_SI_SJ_NS1I_6fusion15FusionCallbacksIS1M_NS1U_17LinearCombinationISI_fSI_fLNS_15FloatRoundStyleE2EEES1N_S1T_JEEENS4_5SM1004TMEM4LOAD26SM100_TMEM_LOAD_32dp32b16xENS4_13SM90_TMA_LOADENS12_INS13_ILi1ELi4ELi3EEES16_NST_INS5_IJS17_S1P_EEENS5_IJS1P_SC_EEEEEEENS4_39AutoVectorizingCopyWithAssumedAlignmentILi128EEENS4_14SM90_TMA_STOREES29_S2B_S2B_EEEvvEEEEvNT_6ParamsE:
[----:B------:R-:W1:Y:S01]  /*0000*/  LDC R1, c[0x0][0x37c] ;  /* 0x0000df00ff017b82 */ /* 0x000e620000000800 */
[----:B------:R-:W2:Y:S01]  /*0010*/  S2R R61, SR_TID.X ;  /* 0x00000000003d7919 */ /* 0x000ea20000002100 */
[----:B------:R-:W3:Y:S06]  /*0020*/  LDCU.64 UR8, c[0x0][0x890] ;  /* 0x00011200ff0877ac */ /* 0x000eec0008000a00 */
[----:B------:R-:W4:Y:S01]  /*0030*/  S2UR UR47, SR_CgaCtaId ;  /* 0x00000000002f79c3 */ /* 0x000f220000008800 */
[----:B------:R-:W-:Y:S02]  /*0040*/  PRMT R50, RZ, 0x7610, R50 ;  /* 0x00007610ff327816 */ /* 0x000fe40000000032 */
[----:B------:R-:W-:-:S02]  /*0050*/  ELECT P0, URZ, PT ;  /* 0x0000000000ff782f */ /* 0x000fc40003800000 */
[----:B---3--:R-:W-:-:S04]  /*0060*/  ISETP.NE.U32.AND P1, PT, RZ, UR8, PT ;  /* 0x00000008ff007c0c */ /* 0x008fc8000bf25070 */
[----:B------:R-:W-:Y:S01]  /*0070*/  ISETP.NE.AND.EX P2, PT, RZ, UR9, PT, P1 ;  /* 0x00000009ff007c0c */ /* 0x000fe2000bf45310 */
[----:B----4-:R-:W-:Y:S02]  /*0080*/  ULOP3.LUT UR46, UR47, 0x1, URZ, 0xc0, !UPT ;  /* 0x000000012f2e7892 */ /* 0x010fe4000f8ec0ff */
[----:B------:R-:W-:Y:S01]  /*0090*/  ULOP3.LUT UR48, UR47, 0x1, URZ, 0x3c, !UPT ;  /* 0x000000012f307892 */ /* 0x000fe2000f8e3cff */
[----:B--2---:R-:W-:-:S05]  /*00a0*/  SHF.R.U32.HI R51, RZ, 0x5, R61 ;  /* 0x00000005ff337819 */ /* 0x004fca000001163d */
[----:B------:R-:W2:Y:S02]  /*00b0*/  SHFL.IDX PT, R0, R51, RZ, 0x1f ;  /* 0x00001fff33007589 */ /* 0x000ea400000e0000 */
[----:B--2---:R-:W-:Y:S02]  /*00c0*/  R2UR UR25, R0 ;  /* 0x00000000001972ca */ /* 0x004fe400000e0000 */
[----:B-1----:R-:W-:Y:S05]  /*00d0*/  @P2 BRA `(.L_x_0) ;  /* 0x0000000000302947 */ /* 0x002fea0003800000 */
[----:B------:R-:W1:Y:S02]  /*00e0*/  LDCU.64 UR4, c[0x0][0x888] ;  /* 0x00011100ff0477ac */ /* 0x000e640008000a00 */
[----:B-1----:R-:W-:-:S04]  /*00f0*/  UISETP.NE.U32.AND UP0, UPT, UR4, URZ, UPT ;  /* 0x000000ff0400728c */ /* 0x002fc8000bf05070 */
[----:B------:R-:W-:-:S09]  /*0100*/  UISETP.NE.AND.EX UP0, UPT, UR5, URZ, UPT, UP0 ;  /* 0x000000ff0500728c */ /* 0x000fd2000bf05300 */
[----:B------:R-:W-:Y:S05]  /*0110*/  BRA.U !UP0, `(.L_x_1) ;  /* 0x0000000108147547 */ /* 0x000fea000b800000 */
[----:B------:R-:W1:Y:S01]  /*0120*/  LDC.64 R2, c[0x0][0x888] ;  /* 0x00022200ff027b82 */ /* 0x000e620000000a00 */
[----:B------:R-:W1:Y:S02]  /*0130*/  LDCU.64 UR4, c[0x0][0x358] ;  /* 0x00006b00ff0477ac */ /* 0x000e640008000a00 */
[----:B-1----:R1:W5:Y:S01]  /*0140*/  LDG.E R27, desc[UR4][R2.64] ;  /* 0x00000004021b7981 */ /* 0x002362000c1e1900 */
[----:B------:R-:W-:Y:S01]  /*0150*/  HFMA2 R50, -RZ, RZ, 0, 5.9604644775390625e-08 ;  /* 0x00000001ff327431 */ /* 0x000fe200000001ff */
[----:B------:R-:W-:Y:S05]  /*0160*/  BRA `(.L_x_0) ;  /* 0x00000000000c7947 */ /* 0x000fea0003800000 */
.L_x_1:
[----:B------:R-:W1:Y:S01]  /*0170*/  LDCU UR4, c[0x0][0x880] ;  /* 0x00011000ff0477ac */ /* 0x000e620008000800 */
[----:B------:R-:W-:Y:S01]  /*0180*/  HFMA2 R50, -RZ, RZ, 0, 5.9604644775390625e-08 ;  /* 0x00000001ff327431 */ /* 0x000fe200000001ff */
[----:B-1----:R-:W-:-:S07]  /*0190*/  MOV R27, UR4 ;  /* 0x00000004001b7c02 */ /* 0x002fce0008000f00 */
.L_x_0:
[----:B------:R-:W2:Y:S02]  /*01a0*/  LDCU.64 UR4, c[0x0][0x8b0] ;  /* 0x00011600ff0477ac */ /* 0x000ea40008000a00 */
[----:B--2---:R-:W-:-:S04]  /*01b0*/  UISETP.NE.U32.AND UP0, UPT, UR4, URZ, UPT ;  /* 0x000000ff0400728c */ /* 0x004fc8000bf05070 */
[----:B------:R-:W-:-:S09]  /*01c0*/  UISETP.NE.AND.EX UP0, UPT, UR5, URZ, UPT, UP0 ;  /* 0x000000ff0500728c */ /* 0x000fd2000bf05300 */
[----:B------:R-:W-:Y:S05]  /*01d0*/  BRA.U UP0, `(.L_x_2) ;  /* 0x0000000100287547 */ /* 0x000fea000b800000 */
[----:B------:R-:W2:Y:S02]  /*01e0*/  LDCU.64 UR4, c[0x0][0x8a8] ;  /* 0x00011500ff0477ac */ /* 0x000ea40008000a00 */
[----:B--2---:R-:W-:-:S04]  /*01f0*/  UISETP.NE.U32.AND UP0, UPT, UR4, URZ, UPT ;  /* 0x000000ff0400728c */ /* 0x004fc8000bf05070 */
[----:B------:R-:W-:-:S09]  /*0200*/  UISETP.NE.AND.EX UP0, UPT, UR5, URZ, UPT, UP0 ;  /* 0x000000ff0500728c */ /* 0x000fd2000bf05300 */
[----:B------:R-:W-:Y:S05]  /*0210*/  BRA.U !UP0, `(.L_x_3) ;  /* 0x0000000108107547 */ /* 0x000fea000b800000 */
[----:B------:R-:W2:Y:S01]  /*0220*/  LDC.64 R24, c[0x0][0x8a8] ;  /* 0x00022a00ff187b82 */ /* 0x000ea20000000a00 */
[----:B------:R-:W2:Y:S02]  /*0230*/  LDCU.64 UR4, c[0x0][0x358] ;  /* 0x00006b00ff0477ac */ /* 0x000ea40008000a00 */
[----:B--2---:R2:W5:Y:S01]  /*0240*/  LDG.E R24, desc[UR4][R24.64] ;  /* 0x0000000418187981 */ /* 0x004562000c1e1900 */
[----:B------:R-:W-:Y:S05]  /*0250*/  BRA `(.L_x_2) ;  /* 0x0000000000087947 */ /* 0x000fea0003800000 */
.L_x_3:
[----:B------:R-:W2:Y:S02]  /*0260*/  LDCU UR4, c[0x0][0x8a0] ;  /* 0x00011400ff0477ac */ /* 0x000ea40008000800 */
[----:B--2---:R-:W-:Y:S02]  /*0270*/  MOV R24, UR4 ;  /* 0x0000000400187c02 */ /* 0x004fe40008000f00 */
.L_x_2:
[----:B------:R-:W-:Y:S01]  /*0280*/  IMAD.U32 R0, RZ, RZ, UR25 ;  /* 0x00000019ff007e24 */ /* 0x000fe2000f8e00ff */
[----:B------:R-:W-:Y:S04]  /*0290*/  BSSY.RECONVERGENT B0, `(.L_x_4) ;  /* 0x000000c000007945 */ /* 0x000fe80003800200 */
[C---:B------:R-:W-:Y:S02]  /*02a0*/  ISETP.NE.OR P3, PT, R0.reuse, 0x1, !P0 ;  /* 0x000000010000780c */ /* 0x040fe40004765670 */
[----:B------:R-:W-:-:S11]  /*02b0*/  ISETP.NE.OR P2, PT, R0, 0x3, !P0 ;  /* 0x000000030000780c */ /* 0x000fd60004745670 */
[----:B------:R-:W-:Y:S05]  /*02c0*/  @P3 BRA `(.L_x_5) ;  /* 0x0000000000203947 */ /* 0x000fea0003800000 */
[----:B------:R-:W3:Y:S02]  /*02d0*/  LDCU.64 UR4, c[0x0][0x348] ;  /* 0x00006900ff0477ac */ /* 0x000ee40008000a00 */
[----:B---3--:R-:W-:Y:S02]  /*02e0*/  UIADD3 UR6, UP1, UPT, UR4, 0x80, URZ ;  /* 0x0000008004067890 */ /* 0x008fe4000ff3e0ff */
[----:B------:R-:W-:Y:S02]  /*02f0*/  UIADD3 UR4, UP0, UPT, UR4, 0x180, URZ ;  /* 0x0000018004047890 */ /* 0x000fe4000ff1e0ff */
[----:B------:R-:W-:Y:S02]  /*0300*/  UIADD3.X UR7, UPT, UPT, URZ, UR5, URZ, UP1, !UPT ;  /* 0x00000005ff077290 */ /* 0x000fe40008ffe4ff */
[----:B------:R-:W-:-:S07]  /*0310*/  UIADD3.X UR5, UPT, UPT, URZ, UR5, URZ, UP0, !UPT ;  /* 0x00000005ff057290 */ /* 0x000fce00087fe4ff */
[----:B------:R3:W-:Y:S02]  /*0320*/  UTMACCTL.PF [UR6] ;  /* 0x00000000060079b9 */ /* 0x0007e40008040000 */
[----:B------:R3:W-:Y:S02]  /*0330*/  UTMACCTL.PF [UR4] ;  /* 0x00000000040079b9 */ /* 0x0007e40008040000 */
[----:B---3--:R-:W-:Y:S01]  /*0340*/  NOP ;  /* 0x0000000000007918 */ /* 0x008fe20000000000 */
.L_x_5:
[----:B------:R-:W-:Y:S05]  /*0350*/  BSYNC.RECONVERGENT B0 ;  /* 0x0000000000007941 */ /* 0x000fea0003800200 */
.L_x_4:
[----:B------:R-:W-:Y:S04]  /*0360*/  BSSY.RECONVERGENT B0, `(.L_x_6) ;  /* 0x000000a000007945 */ /* 0x000fe80003800200 */
        /* <DEDUP_REMOVED lines=9> */
.L_x_7:
[----:B------:R-:W-:Y:S05]  /*0400*/  BSYNC.RECONVERGENT B0 ;  /* 0x0000000000007941 */ /* 0x000fea0003800200 */
.L_x_6:
[----:B------:R-:W3:Y:S01]  /*0410*/  LDCU.64 UR4, c[0x0][0x888] ;  /* 0x00011100ff0477ac */ /* 0x000ee20008000a00 */
[----:B------:R-:W-:Y:S01]  /*0420*/  ISETP.NE.AND.EX P1, PT, RZ, UR9, PT, P1 ;  /* 0x00000009ff007c0c */ /* 0x000fe2000bf25310 */
[----:B------:R-:W-:Y:S01]  /*0430*/  UPLOP3.LUT UP3, UPT, UPT, UPT, UPT, 0x80, 0x8 ;  /* 0x000000000008789c */ /* 0x000fe20003f6f070 */
[----:B---3--:R-:W-:-:S04]  /*0440*/  ISETP.NE.U32.AND P2, PT, RZ, UR4, PT ;  /* 0x00000004ff007c0c */ /* 0x008fc8000bf45070 */
[----:B------:R-:W-:-:S13]  /*0450*/  ISETP.NE.AND.EX P2, PT, RZ, UR5, PT, P2 ;  /* 0x00000005ff007c0c */ /* 0x000fda000bf45320 */
[----:B------:R-:W-:Y:S05]  /*0460*/  @P2 BRA P1, `(.L_x_8) ;  /* 0x0000000000282947 */ /* 0x000fea0000800000 */
[----:B------:R-:W-:Y:S01]  /*0470*/  UISETP.NE.U32.AND UP0, UPT, UR8, URZ, UPT ;  /* 0x000000ff0800728c */ /* 0x000fe2000bf05070 */
[----:B-----5:R-:W-:Y:S01]  /*0480*/  FSETP.NEU.AND P1, PT, R27, RZ, PT ;  /* 0x000000ff1b00720b */ /* 0x020fe20003f2d000 */
[----:B------:R-:W-:Y:S02]  /*0490*/  UISETP.NE.U32.AND UP2, UPT, UR4, URZ, UPT ;  /* 0x000000ff0400728c */ /* 0x000fe4000bf45070 */
[----:B------:R-:W-:Y:S02]  /*04a0*/  UISETP.NE.AND.EX UP1, UPT, UR9, URZ, UPT, UP0 ;  /* 0x000000ff0900728c */ /* 0x000fe4000bf25300 */
[----:B------:R-:W-:-:S04]  /*04b0*/  UISETP.NE.AND.EX UP0, UPT, UR5, URZ, UPT, UP2 ;  /* 0x000000ff0500728c */ /* 0x000fc8000bf05320 */
[----:B------:R-:W-:-:S04]  /*04c0*/  USEL UR4, URZ, 0xffffffff, UP0 ;  /* 0xffffffffff047887 */ /* 0x000fc80008000000 */
[----:B------:R-:W-:Y:S01]  /*04d0*/  VOTEU.ANY UP0, P1 ;  /* 0x0000000000ff7886 */ /* 0x000fe20000800100 */
[----:B------:R-:W-:-:S04]  /*04e0*/  @!UP1 USEL UR4, URZ, 0xffffffff, UP0 ;  /* 0xffffffffff049887 */ /* 0x000fc80008000000 */
[----:B------:R-:W-:-:S04]  /*04f0*/  ULOP3.LUT UR4, UR4, 0x1, URZ, 0xc0, !UPT ;  /* 0x0000000104047892 */ /* 0x000fc8000f8ec0ff */
[----:B------:R-:W-:-:S11]  /*0500*/  UISETP.NE.U32.AND UP3, UPT, UR4, 0x1, UPT ;  /* 0x000000010400788c */ /* 0x000fd6000bf65070 */
.L_x_8:
[----:B------:R-:W3:Y:S01]  /*0510*/  SHFL.IDX PT, R0, R51, RZ, 0x1f ;  /* 0x00001fff33007589 */ /* 0x000ee200000e0000 */
[----:B------:R-:W-:-:S04]  /*0520*/  UISETP.NE.AND UP0, UPT, UR25, 0x2, UPT ;  /* 0x000000021900788c */ /* 0x000fc8000bf05270 */
[----:B------:R-:W-:Y:S02]  /*0530*/  UISETP.EQ.AND UP1, UPT, UR46, URZ, !UP0 ;  /* 0x000000ff2e00728c */ /* 0x000fe4000c722270 */
[----:B------:R-:W-:-:S04]  /*0540*/  USEL UR52, URZ, 0x1, UP0 ;  /* 0x00000001ff347887 */ /* 0x000fc80008000000 */
[----:B------:R-:W-:Y:S02]  /*0550*/  PLOP3.LUT P3, PT, P0, PT, UP1, 0x80, 0x8 ;  /* 0x000000000008781c */ /* 0x000fe4000076f018 */
[----:B---3--:R-:W-:-:S13]  /*0560*/  ISETP.NE.AND P1, PT, R0, RZ, PT ;  /* 0x000000ff0000720c */ /* 0x008fda0003f25270 */
[----:B------:R-:W-:Y:S05]  /*0570*/  @P1 BRA `(.L_x_9) ;  /* 0x0000000000441947 */ /* 0x000fea0003800000 */
[----:B------:R-:W-:Y:S01]  /*0580*/  UMOV UR4, 0x400 ;  /* 0x0000040000047882 */ /* 0x000fe20000000000 */
[----:B------:R-:W-:Y:S01]  /*0590*/  UMOV UR8, 0x1 ;  /* 0x0000000100087882 */ /* 0x000fe20000000000 */
[----:B------:R-:W-:Y:S01]  /*05a0*/  UMOV UR6, 0x5 ;  /* 0x0000000500067882 */ /* 0x000fe20000000000 */
[----:B------:R-:W-:Y:S02]  /*05b0*/  ULEA UR4, UR47, UR4, 0x18 ;  /* 0x000000042f047291 */ /* 0x000fe4000f8ec0ff */
[----:B------:R-:W-:-:S04]  /*05c0*/  UIADD3 UR8, UPT, UPT, -UR8, 0x100000, URZ ;  /* 0x0010000008087890 */ /* 0x000fc8000fffe1ff */
[----:B------:R-:W-:Y:S02]  /*05d0*/  USHF.L.U32 UR9, UR8, 0xb, URZ ;  /* 0x0000000b08097899 */ /* 0x000fe400080006ff */
[----:B------:R-:W-:Y:S02]  /*05e0*/  USHF.L.U32 UR8, UR8, 0x1, URZ ;  /* 0x0000000108087899 */ /* 0x000fe400080006ff */
[----:B------:R-:W-:-:S04]  /*05f0*/  UIADD3 UR6, UPT, UPT, -UR6, 0x100000, URZ ;  /* 0x0010000006067890 */ /* 0x000fc8000fffe1ff */
[----:B------:R-:W-:Y:S02]  /*0600*/  USHF.L.U32 UR7, UR6, 0xb, URZ ;  /* 0x0000000b06077899 */ /* 0x000fe400080006ff */
[----:B------:R-:W-:Y:S01]  /*0610*/  USHF.L.U32 UR6, UR6, 0x1, URZ ;  /* 0x0000000106067899 */ /* 0x000fe200080006ff */
[----:B------:R-:W-:Y:S01]  /*0620*/  ELECT P1, URZ, PT ;  /* 0x0000000000ff782f */ /* 0x000fe20003820000 */
[----:B------:R-:W3:Y:S02]  /*0630*/  FENCE.VIEW.ASYNC.S ;  /* 0x00000000000073c6 */ /* 0x000ee40000000000 */
[----:B---3--:R3:W4:Y:S08]  /*0640*/  SYNCS.EXCH.64 URZ, [UR4], UR8 ;  /* 0x0000000804ff75b2 */ /* 0x0087300008000100 */
[----:B------:R3:W1:Y:S01]  /*0650*/  SYNCS.EXCH.64 URZ, [UR4+0x10], UR6 ;  /* 0x0000100604ff75b2 */ /* 0x0006620008000100 */
[----:B------:R3:W1:Y:S01]  /*0660*/  SYNCS.EXCH.64 URZ, [UR4+0x8], UR8 ;  /* 0x0000080804ff75b2 */ /* 0x0006620008000100 */
[----:B------:R3:W1:Y:S01]  /*0670*/  SYNCS.EXCH.64 URZ, [UR4+0x18], UR6 ;  /* 0x0000180604ff75b2 */ /* 0x0006620008000100 */
[----:B------:R-:W-:Y:S01]  /*0680*/  NOP ;  /* 0x0000000000007918 */ /* 0x000fe20000000000 */
.L_x_9:
[----:B------:R-:W2:Y:S01]  /*0690*/  SHFL.IDX PT, R0, R51, RZ, 0x1f ;  /* 0x00001fff33007589 */ /* 0x000ea200000e0000 */
[----:B------:R-:W-:Y:S01]  /*06a0*/  NOP ;  /* 0x0000000000007918 */ /* 0x000fe20000000000 */
[----:B--2---:R-:W-:-:S13]  /*06b0*/  ISETP.NE.AND P1, PT, R0, 0x1, PT ;  /* 0x000000010000780c */ /* 0x004fda0003f25270 */
[----:B------:R-:W-:Y:S05]  /*06c0*/  @P1 BRA `(.L_x_10) ;  /* 0x0000000000541947 */ /* 0x000fea0003800000 */
[----:B---3--:R-:W-:Y:S01]  /*06d0*/  UMOV UR4, 0x400 ;  /* 0x0000040000047882 */ /* 0x008fe20000000000 */
        /* <DEDUP_REMOVED lines=10> */
[----:B------:R-:W2:Y:S02]  /*0780*/  FENCE.VIEW.ASYNC.S ;  /* 0x00000000000073c6 */ /* 0x000ea40000000000 */
[----:B--2---:R2:W3:Y:S08]  /*0790*/  SYNCS.EXCH.64 URZ, [UR4+0x20], UR8 ;  /* 0x0000200804ff75b2 */ /* 0x0044f00008000100 */
[----:B------:R2:W1:Y:S01]  /*07a0*/  SYNCS.EXCH.64 URZ, [UR4+0x40], UR6 ;  /* 0x0000400604ff75b2 */ /* 0x0004620008000100 */
[----:B------:R2:W1:Y:S01]  /*07b0*/  SYNCS.EXCH.64 URZ, [UR4+0x28], UR8 ;  /* 0x0000280804ff75b2 */ /* 0x0004620008000100 */
[----:B------:R2:W1:Y:S01]  /*07c0*/  SYNCS.EXCH.64 URZ, [UR4+0x48], UR6 ;  /* 0x0000480604ff75b2 */ /* 0x0004620008000100 */
[----:B------:R2:W1:Y:S01]  /*07d0*/  SYNCS.EXCH.64 URZ, [UR4+0x30], UR8 ;  /* 0x0000300804ff75b2 */ /* 0x0004620008000100 */
[----:B------:R2:W1:Y:S01]  /*07e0*/  SYNCS.EXCH.64 URZ, [UR4+0x50], UR6 ;  /* 0x0000500604ff75b2 */ /* 0x0004620008000100 */
[----:B------:R2:W1:Y:S01]  /*07f0*/  SYNCS.EXCH.64 URZ, [UR4+0x38], UR8 ;  /* 0x0000380804ff75b2 */ /* 0x0004620008000100 */
[----:B------:R2:W1:Y:S01]  /*0800*/  SYNCS.EXCH.64 URZ, [UR4+0x58], UR6 ;  /* 0x0000580604ff75b2 */ /* 0x0004620008000100 */
[----:B------:R-:W-:Y:S01]  /*0810*/  NOP ;  /* 0x0000000000007918 */ /* 0x000fe20000000000 */
.L_x_10:
[----:B------:R-:W4:Y:S01]  /*0820*/  SHFL.IDX PT, R0, R51, RZ, 0x1f ;  /* 0x00001fff33007589 */ /* 0x000f2200000e0000 */
[----:B------:R-:W-:Y:S01]  /*0830*/  NOP ;  /* 0x0000000000007918 */ /* 0x000fe20000000000 */
[----:B----4-:R-:W-:-:S13]  /*0840*/  ISETP.NE.AND P1, PT, R0, 0x3, PT ;  /* 0x000000030000780c */ /* 0x010fda0003f25270 */
[----:B------:R-:W-:Y:S05]  /*0850*/  @P1 BRA `(.L_x_11) ;  /* 0x00000000002c1947 */ /* 0x000fea0003800000 */
[----:B--23--:R-:W-:Y:S01]  /*0860*/  UMOV UR6, 0x400 ;  /* 0x0000040000067882 */ /* 0x00cfe20000000000 */
[----:B------:R-:W-:Y:S01]  /*0870*/  UMOV UR4, 0x20 ;  /* 0x0000002000047882 */ /* 0x000fe20000000000 */
[----:B------:R-:W-:Y:S02]  /*0880*/  ULEA UR6, UR47, UR6, 0x18 ;  /* 0x000000062f067291 */ /* 0x000fe4000f8ec0ff */
[----:B------:R-:W-:-:S04]  /*0890*/  UIADD3 UR4, UPT, UPT, -UR4, 0x100000, URZ ;  /* 0x0010000004047890 */ /* 0x000fc8000fffe1ff */
[----:B------:R-:W-:Y:S02]  /*08a0*/  USHF.L.U32 UR5, UR4, 0xb, URZ ;  /* 0x0000000b04057899 */ /* 0x000fe400080006ff */
[----:B------:R-:W-:Y:S01]  /*08b0*/  USHF.L.U32 UR4, UR4, 0x1, URZ ;  /* 0x0000000104047899 */ /* 0x000fe200080006ff */
[----:B------:R-:W-:Y:S01]  /*08c0*/  ELECT P1, URZ, PT ;  /* 0x0000000000ff782f */ /* 0x000fe20003820000 */
[----:B------:R-:W2:Y:S10]  /*08d0*/  FENCE.VIEW.ASYNC.S ;  /* 0x00000000000073c6 */ /* 0x000eb40000000000 */
[----:B--2---:R4:W2:Y:S01]  /*08e0*/  SYNCS.EXCH.64 URZ, [UR6+0x60], UR4 ;  /* 0x0000600406ff75b2 */ /* 0x0048a20008000100 */
[----:B------:R4:W3:Y:S02]  /*08f0*/  SYNCS.EXCH.64 URZ, [UR6+0x68], UR4 ;  /* 0x0000680406ff75b2 */ /* 0x0008e40008000100 */
[----:B----4-:R-:W-:Y:S01]  /*0900*/  NOP ;  /* 0x0000000000007918 */ /* 0x010fe20000000000 */
.L_x_11:
[----:B------:R-:W4:Y:S01]  /*0910*/  SHFL.IDX PT, R0, R51, RZ, 0x1f ;  /* 0x00001fff33007589 */ /* 0x000f2200000e0000 */
[----:B------:R-:W-:Y:S01]  /*0920*/  NOP ;  /* 0x0000000000007918 */ /* 0x000fe20000000000 */
[----:B----4-:R-:W-:-:S13]  /*0930*/  ISETP.NE.AND P1, PT, R0, 0x4, PT ;  /* 0x000000040000780c */ /* 0x010fda0003f25270 */
[----:B------:R-:W-:Y:S05]  /*0940*/  @P1 BRA `(.L_x_12) ;  /* 0x0000000000481947 */ /* 0x000fea0003800000 */
[----:B--23--:R-:W-:Y:S01]  /*0950*/  UMOV UR4, 0xe20 ;  /* 0x00000e2000047882 */ /* 0x00cfe20000000000 */
[----:B------:R-:W-:Y:S01]  /*0960*/  UMOV UR6, 0x400 ;  /* 0x0000040000067882 */ /* 0x000fe20000000000 */
[----:B------:R-:W-:Y:S01]  /*0970*/  USEL UR4, UR4, 0xc20, UP3 ;  /* 0x00000c2004047887 */ /* 0x000fe20009800000 */
        /* <DEDUP_REMOVED lines=10> */
[----:B--2---:R4:W2:Y:S08]  /*0a20*/  SYNCS.EXCH.64 URZ, [UR6+0x70], UR8 ;  /* 0x0000700806ff75b2 */ /* 0x0048b00008000100 */
[----:B------:R4:W3:Y:S01]  /*0a30*/  SYNCS.EXCH.64 URZ, [UR6+0x80], UR4 ;  /* 0x0000800406ff75b2 */ /* 0x0008e20008000100 */
[----:B------:R4:W1:Y:S01]  /*0a40*/  SYNCS.EXCH.64 URZ, [UR6+0x78], UR8 ;  /* 0x0000780806ff75b2 */ /* 0x0008620008000100 */
[----:B------:R4:W1:Y:S02]  /*0a50*/  SYNCS.EXCH.64 URZ, [UR6+0x88], UR4 ;  /* 0x0000880406ff75b2 */ /* 0x0008640008000100 */
[----:B----4-:R-:W-:Y:S01]  /*0a60*/  NOP ;  /* 0x0000000000007918 */ /* 0x010fe20000000000 */
.L_x_12:
[----:B------:R-:W4:Y:S01]  /*0a70*/  SHFL.IDX PT, R0, R51, RZ, 0x1f ;  /* 0x00001fff33007589 */ /* 0x000f2200000e0000 */
[----:B------:R-:W-:Y:S01]  /*0a80*/  NOP ;  /* 0x0000000000007918 */ /* 0x000fe20000000000 */
[----:B----4-:R-:W-:-:S13]  /*0a90*/  ISETP.NE.AND P1, PT, R0, 0x5, PT ;  /* 0x000000050000780c */ /* 0x010fda0003f25270 */
[----:B------:R-:W-:Y:S05]  /*0aa0*/  @P1 BRA `(.L_x_13) ;  /* 0x0000000000541947 */ /* 0x000fea0003800000 */
[----:B--23--:R-:W-:Y:S01]  /*0ab0*/  UMOV UR4, 0x400 ;  /* 0x0000040000047882 */ /* 0x00cfe20000000000 */
        /* <DEDUP_REMOVED lines=14> */
[----:B------:R4:W1:Y:S01]  /*0ba0*/  SYNCS.EXCH.64 URZ, [UR4+0xb8], UR8 ;  /* 0x0000b80804ff75b2 */ /* 0x0008620008000100 */
[----:B------:R4:W1:Y:S01]  /*0bb0*/  SYNCS.EXCH.64 URZ, [UR4+0xa0], UR6 ;  /* 0x0000a00604ff75b2 */ /* 0x0008620008000100 */
[----:B------:R4:W1:Y:S01]  /*0bc0*/  SYNCS.EXCH.64 URZ, [UR4+0xc0], UR8 ;  /* 0x0000c00804ff75b2 */ /* 0x0008620008000100 */
[----:B------:R4:W1:Y:S01]  /*0bd0*/  SYNCS.EXCH.64 URZ, [UR4+0xa8], UR6 ;  /* 0x0000a80604ff75b2 */ /* 0x0008620008000100 */
[----:B------:R4:W1:Y:S02]  /*0be0*/  SYNCS.EXCH.64 URZ, [UR4+0xc8], UR8 ;  /* 0x0000c80804ff75b2 */ /* 0x0008640008000100 */
[----:B----4-:R-:W-:Y:S01]  /*0bf0*/  NOP ;  /* 0x0000000000007918 */ /* 0x010fe20000000000 */
.L_x_13:
[----:B------:R-:W4:Y:S01]  /*0c00*/  SHFL.IDX PT, R0, R51, RZ, 0x1f ;  /* 0x00001fff33007589 */ /* 0x000f2200000e0000 */
[----:B------:R-:W-:Y:S01]  /*0c10*/  ISETP.NE.OR P0, PT, RZ, UR25, !P0 ;  /* 0x00000019ff007c0c */ /* 0x000fe2000c705670 */
        /* <DEDUP_REMOVED lines=12> */
[----:B------:R4:W3:Y:S01]  /*0ce0*/  SYNCS.EXCH.64 URZ, [UR4+0xe0], UR6 ;  /* 0x0000e00604ff75b2 */ /* 0x0008e20008000100 */
[----:B------:R4:W1:Y:S01]  /*0cf0*/  SYNCS.EXCH.64 URZ, [UR4+0xd8], UR6 ;  /* 0x0000d80604ff75b2 */ /* 0x0008620008000100 */
[----:B------:R4:W1:Y:S02]  /*0d00*/  SYNCS.EXCH.64 URZ, [UR4+0xe8], UR6 ;  /* 0x0000e80604ff75b2 */ /* 0x0008640008000100 */
[----:B----4-:R-:W-:Y:S01]  /*0d10*/  NOP ;  /* 0x0000000000007918 */ /* 0x010fe20000000000 */
.L_x_14:
[----:B------:R-:W-:Y:S01]  /*0d20*/  VOTEU.ALL UP0, P0 ;  /* 0x0000000000ff7886 */ /* 0x000fe20000000000 */
[----:B--23--:R-:W-:Y:S01]  /*0d30*/  UMOV UR4, 0x20 ;  /* 0x0000002000047882 */ /* 0x00cfe20000000000 */
[----:B------:R-:W2:Y:S01]  /*0d40*/  LDCU UR34, c[0x0][0x36c] ;  /* 0x00006d80ff2277ac */ /* 0x000ea20008000800 */
[----:B------:R-:W-:Y:S01]  /*0d50*/  NOP ;  /* 0x0000000000007918 */ /* 0x000fe20000000000 */
[----:B------:R-:W-:Y:S01]  /*0d60*/  LOP3.LUT R0, R61, 0x1f, RZ, 0xc0, !PT ;  /* 0x0000001f3d007812 */ /* 0x000fe200078ec0ff */
[----:B------:R-:W-:Y:S01]  /*0d70*/  @!UP0 UMOV UR6, 0x400 ;  /* 0x0000040000068882 */ /* 0x000fe20000000000 */
[----:B------:R-:W-:-:S04]  /*0d80*/  @!UP0 UIADD3 UR4, UPT, UPT, -UR4, 0x100000, URZ ;  /* 0x0010000004048890 */ /* 0x000fc8000fffe1ff */
[----:B------:R-:W-:Y:S02]  /*0d90*/  @!UP0 USHF.L.U32 UR5, UR4, 0xb, URZ ;  /* 0x0000000b04058899 */ /* 0x000fe400080006ff */
[----:B------:R-:W-:Y:S02]  /*0da0*/  @!UP0 USHF.L.U32 UR4, UR4, 0x1, URZ ;  /* 0x0000000104048899 */ /* 0x000fe400080006ff */
[----:B------:R-:W-:Y:S01]  /*0db0*/  @!UP0 ULEA UR6, UR47, UR6, 0x18 ;  /* 0x000000062f068291 */ /* 0x000fe2000f8ec0ff */
[----:B------:R-:W-:Y:S01]  /*0dc0*/  VOTEU.ALL UP0, P0 ;  /* 0x0000000000ff7886 */ /* 0x000fe20000000000 */
[----:B------:R-:W-:Y:S02]  /*0dd0*/  UISETP.NE.AND UP4, UPT, UR25, URZ, UPT ;  /* 0x000000ff1900728c */ /* 0x000fe4000bf85270 */
[----:B--2---:R-:W-:Y:S01]  /*0de0*/  UISETP.EQ.U32.AND UP1, UPT, UR34, 0x1, UPT ;  /* 0x000000012200788c */ /* 0x004fe2000bf22070 */
[----:B------:R-:W2:Y:S07]  /*0df0*/  FENCE.VIEW.ASYNC.S ;  /* 0x00000000000073c6 */ /* 0x000eae0000000000 */
[----:B--2---:R2:W3:Y:S01]  /*0e00*/  @!UP0 SYNCS.EXCH.64 URZ, [UR6+0xf0], UR4 ;  /* 0x0000f00406ff85b2 */ /* 0x0044e20008000100 */
[----:B------:R-:W-:Y:S05]  /*0e10*/  BRA.U !UP1, `(.L_x_15) ;  /* 0x0000000109087547 */ /* 0x000fea000b800000 */
[----:B-1-3--:R-:W-:Y:S01]  /*0e20*/  UCGABAR_ARV ;  /* 0x00000000000079c7 */ /* 0x00afe20008000000 */
[----:B------:R-:W-:Y:S05]  /*0e30*/  BRA `(.L_x_16) ;  /* 0x0000000000047947 */ /* 0x000fea0003800000 */
.L_x_15:
[----:B-1-3--:R-:W-:Y:S01]  /*0e40*/  NOP ;  /* 0x0000000000007918 */ /* 0x00afe20000000000 */
.L_x_16:
[----:B------:R-:W1:Y:S01]  /*0e50*/  S2UR UR9, SR_CTAID.Y ;  /* 0x00000000000979c3 */ /* 0x000e620000002600 */
[----:B------:R-:W-:-:S05]  /*0e60*/  CS2R.32 R52, SR_CgaSize ;  /* 0x0000000000347805 */ /* 0x000fca0000008a00 */
[----:B------:R-:W-:-:S05]  /*0e70*/  IMAD R52, R52, -0xa0, RZ ;  /* 0xffffff6034347824 */ /* 0x000fca00078e02ff */
[----:B------:R-:W-:-:S14]  /*0e80*/  R2UR UR8, R52 ;  /* 0x00000000340872ca */ /* 0x000fdc00000e0000 */
[----:B------:R-:W3:Y:S01]  /*0e90*/  LDCU UR8, c[0x0][UR8+0x2b4] ;  /* 0x00005680080877ac */ /* 0x000ee20008000800 */
[----:B------:R-:W-:-:S05]  /*0ea0*/  CS2R.32 R52, SR_CgaSize ;  /* 0x0000000000347805 */ /* 0x000fca0000008a00 */
[----:B------:R-:W-:-:S05]  /*0eb0*/  IMAD R52, R52, -0xa0, RZ ;  /* 0xffffff6034347824 */ /* 0x000fca00078e02ff */
[----:B------:R-:W-:-:S14]  /*0ec0*/  R2UR UR7, R52 ;  /* 0x00000000340772ca */ /* 0x000fdc00000e0000 */
[----:B------:R-:W4:Y:S01]  /*0ed0*/  LDCU UR7, c[0x0][UR7+0x2b0] ;  /* 0x00005600070777ac */ /* 0x000f220008000800 */
[----:B------:R-:W4:Y:S01]  /*0ee0*/  S2UR UR20, SR_CTAID.X ;  /* 0x00000000001479c3 */ /* 0x000f220000002500 */
[----:B--2---:R-:W-:Y:S02]  /*0ef0*/  USHF.L.U32 UR6, UR47, 0x2, URZ ;  /* 0x000000022f067899 */ /* 0x004fe400080006ff */
[----:B------:R-:W-:Y:S01]  /*0f00*/  ULOP3.LUT UR4, UR46, 0xc, UR47, 0xf8, !UPT ;  /* 0x0000000c2e047892 */ /* 0x000fe2000f8ef82f */
[----:B------:R-:W-:-:S05]  /*0f10*/  CS2R.32 R52, SR_CgaSize ;  /* 0x0000000000347805 */ /* 0x000fca0000008a00 */
[----:B------:R-:W-:-:S05]  /*0f20*/  IMAD R52, R52, -0xa0, RZ ;  /* 0xffffff6034347824 */ /* 0x000fca00078e02ff */
[----:B------:R-:W-:-:S14]  /*0f30*/  R2UR UR11, R52 ;  /* 0x00000000340b72ca */ /* 0x000fdc00000e0000 */
[----:B------:R-:W2:Y:S01]  /*0f40*/  LDCU UR11, c[0x0][UR11+0x2a4] ;  /* 0x000054800b0b77ac */ /* 0x000ea20008000800 */
[----:B------:R-:W1:Y:S01]  /*0f50*/  S2UR UR36, SR_CTAID.Z ;  /* 0x00000000002479c3 */ /* 0x000e620000002700 */
[----:B------:R-:W-:Y:S02]  /*0f60*/  ULOP3.LUT UR32, UR6, 0x30, URZ, 0xc0, !UPT ;  /* 0x0000003006207892 */ /* 0x000fe4000f8ec0ff */
[----:B------:R-:W-:Y:S01]  /*0f70*/  UISETP.GT.U32.AND UP0, UPT, UR4, 0xffff, UPT ;  /* 0x0000ffff0400788c */ /* 0x000fe2000bf04070 */
[----:B------:R-:W-:-:S05]  /*0f80*/  CS2R.32 R52, SR_CgaSize ;  /* 0x0000000000347805 */ /* 0x000fca0000008a00 */
[----:B------:R-:W-:-:S05]  /*0f90*/  IMAD R52, R52, -0xa0, RZ ;  /* 0xffffff6034347824 */ /* 0x000fca00078e02ff */
[----:B------:R-:W-:-:S14]  /*0fa0*/  R2UR UR63, R52 ;  /* 0x00000000343f72ca */ /* 0x000fdc00000e0000 */
[----:B------:R-:W2:Y:S01]  /*0fb0*/  LDCU UR63, c[0x0][UR63+0x2a0] ;  /* 0x000054003f3f77ac */ /* 0x000ea20008000800 */
[----:B-1----:R-:W-:Y:S01]  /*0fc0*/  I2FP.F32.U32 R2, UR9 ;  /* 0x0000000900027c45 */ /* 0x002fe20008201000 */
[----:B------:R-:W-:Y:S01]  /*0fd0*/  USEL UR4, UR4, 0xffff, !UP0 ;  /* 0x0000ffff04047887 */ /* 0x000fe2000c000000 */
[----:B------:R-:W1:Y:S03]  /*0fe0*/  LDCU UR30, c[0x0][0xb24] ;  /* 0x00016480ff1e77ac */ /* 0x000e660008000800 */
[----:B---3--:R-:W-:Y:S01]  /*0ff0*/  FMUL R2, R2, UR8 ;  /* 0x0000000802027c20 */ /* 0x008fe20008400000 */
[----:B------:R-:W-:Y:S01]  /*1000*/  ULOP3.LUT UR4, UR4, 0xffff, URZ, 0xc0, !UPT ;  /* 0x0000ffff04047892 */ /* 0x000fe2000f8ec0ff */
[----:B----4-:R-:W-:Y:S01]  /*1010*/  I2FP.F32.U32 R3, UR20 ;  /* 0x0000001400037c45 */ /* 0x010fe20008201000 */
[----:B------:R-:W-:-:S03]  /*1020*/  ULOP3.LUT UR5, UR47, 0x3, URZ, 0xc0, !UPT ;  /* 0x000000032f057892 */ /* 0x000fc6000f8ec0ff */
[----:B------:R-:W3:Y:S01]  /*1030*/  F2I.U32.TRUNC.NTZ R2, R2 ;  /* 0x0000000200027305 */ /* 0x000ee2000020f000 */
[----:B------:R-:W-:Y:S01]  /*1040*/  UMOV UR21, 0x5 ;  /* 0x0000000500157882 */ /* 0x000fe20000000000 */
[----:B------:R-:W-:Y:S01]  /*1050*/  FMUL R3, R3, UR7 ;  /* 0x0000000703037c20 */ /* 0x000fe20008400000 */
[----:B------:R-:W-:Y:S02]  /*1060*/  USHF.L.U32 UR21, UR21, UR4, URZ ;  /* 0x0000000415157299 */ /* 0x000fe400080006ff */
[----:B------:R-:W-:Y:S02]  /*1070*/  UISETP.GT.U32.AND UP1, UPT, UR5, 0xffff, UPT ;  /* 0x0000ffff0500788c */ /* 0x000fe4000bf24070 */
[----:B------:R-:W-:Y:S01]  /*1080*/  USHF.L.U32 UR27, UR47, 0x8, URZ ;  /* 0x000000082f1b7899 */ /* 0x000fe200080006ff */
[----:B------:R-:W4:Y:S01]  /*1090*/  F2I.U32.TRUNC.NTZ R3, R3 ;  /* 0x0000000300037305 */ /* 0x000f22000020f000 */
[----:B------:R-:W-:Y:S02]  /*10a0*/  USEL UR24, UR5, 0xffff, !UP1 ;  /* 0x0000ffff05187887 */ /* 0x000fe4000c800000 */
[----:B------:R-:W-:-:S02]  /*10b0*/  USHF.L.U32 UR26, UR47, 0xa, URZ ;  /* 0x0000000a2f1a7899 */ /* 0x000fc400080006ff */
[----:B------:R-:W-:Y:S01]  /*10c0*/  USHF.L.U32 UR29, UR47, 0x4, URZ ;  /* 0x000000042f1d7899 */ /* 0x000fe200080006ff */
[----:B---3--:R-:W-:Y:S01]  /*10d0*/  R2UR UR6, R2 ;  /* 0x00000000020672ca */ /* 0x008fe200000e0000 */
[----:B------:R-:W-:Y:S01]  /*10e0*/  USHF.L.U32 UR8, UR20, 0x6, URZ ;  /* 0x0000000614087899 */ /* 0x000fe200080006ff */
[----:B------:R-:W-:Y:S01]  /*10f0*/  PRMT R2, RZ, 0x7610, R2 ;  /* 0x00007610ff027816 */ /* 0x000fe20000000002 */
[----:B------:R-:W-:Y:S01]  /*1100*/  ULOP3.LUT UR24, UR24, 0xffff, URZ, 0xc0, !UPT ;  /* 0x0000ffff18187892 */ /* 0x000fe2000f8ec0ff */
[----:B------:R-:W-:Y:S01]  /*1110*/  UMOV UR10, 0x1111 ;  /* 0x00001111000a7882 */ /* 0x000fe20000000000 */
[----:B------:R-:W3:Y:S01]  /*1120*/  LDCU UR45, c[0x0][0xb24] ;  /* 0x00016480ff2d77ac */ /* 0x000ee20008000800 */
[----:B----4-:R-:W-:Y:S02]  /*1130*/  R2UR UR7, R3 ;  /* 0x00000000030772ca */ /* 0x010fe400000e0000 */
[----:B------:R-:W-:Y:S01]  /*1140*/  PRMT R3, RZ, 0x7610, R3 ;  /* 0x00007610ff037816 */ /* 0x000fe20000000003 */
[----:B------:R-:W4:Y:S04]  /*1150*/  LDCU UR33, c[0x0][0xb30] ;  /* 0x00016600ff2177ac */ /* 0x000f280008000800 */
[----:B------:R-:W-:-:S02]  /*1160*/  UIADD3 UR4, UPT, UPT, -UR6, URZ, URZ ;  /* 0x000000ff06047290 */ /* 0x000fc4000fffe1ff */
[----:B------:R-:W-:Y:S02]  /*1170*/  UISETP.NE.AND UP5, UPT, UR25, 0x2, UPT ;  /* 0x000000021900788c */ /* 0x000fe4000bfa5270 */
[----:B--2---:R-:W-:Y:S02]  /*1180*/  UIMAD UR4, UR11, UR4, UR9 ;  /* 0x000000040b0472a4 */ /* 0x004fe4000f8e0209 */
[----:B------:R-:W-:Y:S02]  /*1190*/  UIADD3 UR5, UPT, UPT, -UR7, URZ, URZ ;  /* 0x000000ff07057290 */ /* 0x000fe4000fffe1ff */
[----:B------:R-:W-:Y:S02]  /*11a0*/  ULOP3.LUT UR27, UR27, 0xc00, URZ, 0xc0, !UPT ;  /* 0x00000c001b1b7892 */ /* 0x000fe4000f8ec0ff */
[----:B------:R-:W-:Y:S01]  /*11b0*/  IMAD.U32 R52, RZ, RZ, UR4 ;  /* 0x00000004ff347e24 */ /* 0x000fe2000f8e00ff */
[----:B------:R-:W-:Y:S02]  /*11c0*/  ULOP3.LUT UR26, UR26, 0x800, URZ, 0xc0, !UPT ;  /* 0x000008001a1a7892 */ /* 0x000fe4000f8ec0ff */
[----:B------:R-:W-:-:S02]  /*11d0*/  ULOP3.LUT UR29, UR29, 0x20, URZ, 0xc0, !UPT ;  /* 0x000000201d1d7892 */ /* 0x000fc4000f8ec0ff */
[----:B-1----:R-:W-:Y:S01]  /*11e0*/  UISETP.GE.AND UP6, UPT, UR30, 0x1, UPT ;  /* 0x000000011e00788c */ /* 0x002fe2000bfc6270 */
[----:B------:R-:W-:Y:S01]  /*11f0*/  UMOV UR28, UR9 ;  /* 0x00000009001c7c82 */ /* 0x000fe20008000000 */
[----:B------:R-:W-:Y:S02]  /*1200*/  ULOP3.LUT UR49, UR8, 0x40, URZ, 0xc0, !UPT ;  /* 0x0000004008317892 */ /* 0x000fe4000f8ec0ff */
[----:B------:R-:W-:Y:S02]  /*1210*/  USHF.L.U32 UR24, UR10, UR24, URZ ;  /* 0x000000180a187299 */ /* 0x000fe400080006ff */
[----:B------:R-:W-:Y:S01]  /*1220*/  UIMAD UR63, UR63, UR5, UR20 ;  /* 0x000000053f3f72a4 */ /* 0x000fe2000f8e0214 */
[----:B---34-:R-:W-:Y:S11]  /*1230*/  BRA.U UP4, `(.L_x_17) ;  /* 0x0000000104b07547 */ /* 0x018ff6000b800000 */
[----:B------:R-:W-:Y:S01]  /*1240*/  R2UR UR17, R52 ;  /* 0x00000000341172ca */ /* 0x000fe200000e0000 */
[----:B------:R-:W-:-:S12]  /*1250*/  ULOP3.LUT UR4, UR63, 0x2, URZ, 0x3c, !UPT ;  /* 0x000000023f047892 */ /* 0x000fd8000f8e3cff */
[----:B------:R-:W-:Y:S02]  /*1260*/  UISETP.NE.AND UP0, UPT, UR17, URZ, UPT ;  /* 0x000000ff1100728c */ /* 0x000fe4000bf05270 */
[----:B------:R-:W-:Y:S02]  /*1270*/  UISETP.NE.AND UP2, UPT, UR17, 0x1, UPT ;  /* 0x000000011100788c */ /* 0x000fe4000bf45270 */
[----:B------:R-:W-:Y:S02]  /*1280*/  UISETP.GT.U32.AND UP1, UPT, UR63, 0x1, UP0 ;  /* 0x000000013f00788c */ /* 0x000fe40008724070 */
[----:B------:R-:W-:Y:S02]  /*1290*/  UISETP.GT.U32.AND UP0, UPT, UR4, 0x1, UP0 ;  /* 0x000000010400788c */ /* 0x000fe40008704070 */
[----:B------:R-:W-:Y:S02]  /*12a0*/  USEL UR7, URZ, 0x1, UP1 ;  /* 0x00000001ff077887 */ /* 0x000fe40008800000 */
[----:B------:R-:W-:-:S02]  /*12b0*/  USEL UR8, URZ, 0x2, UP1 ;  /* 0x00000002ff087887 */ /* 0x000fc40008800000 */
[----:B------:R-:W-:Y:S02]  /*12c0*/  UISETP.GT.U32.AND UP1, UPT, UR63, 0x1, UP2 ;  /* 0x000000013f00788c */ /* 0x000fe40009724070 */
[----:B------:R-:W-:Y:S02]  /*12d0*/  USEL UR12, URZ, 0x4, UP0 ;  /* 0x00000004ff0c7887 */ /* 0x000fe40008000000 */
[----:B------:R-:W-:Y:S02]  /*12e0*/  USEL UR15, URZ, 0x8, UP0 ;  /* 0x00000008ff0f7887 */ /* 0x000fe40008000000 */
[----:B------:R-:W-:Y:S02]  /*12f0*/  UISETP.GT.U32.AND UP0, UPT, UR4, 0x1, UP2 ;  /* 0x000000010400788c */ /* 0x000fe40009704070 */
[----:B------:R-:W-:Y:S02]  /*1300*/  USEL UR6, URZ, 0x10, UP1 ;  /* 0x00000010ff067887 */ /* 0x000fe40008800000 */
[----:B------:R-:W-:-:S02]  /*1310*/  USEL UR11, URZ, 0x20, UP1 ;  /* 0x00000020ff0b7887 */ /* 0x000fc40008800000 */
[----:B------:R-:W-:Y:S02]  /*1320*/  UISETP.NE.AND UP1, UPT, UR17, 0x2, UPT ;  /* 0x000000021100788c */ /* 0x000fe4000bf25270 */
[----:B------:R-:W-:Y:S02]  /*1330*/  USEL UR14, URZ, 0x40, UP0 ;  /* 0x00000040ff0e7887 */ /* 0x000fe40008000000 */
[----:B------:R-:W-:Y:S02]  /*1340*/  USEL UR16, URZ, 0x80, UP0 ;  /* 0x00000080ff107887 */ /* 0x000fe40008000000 */
[----:B------:R-:W-:Y:S02]  /*1350*/  UISETP.GT.U32.AND UP0, UPT, UR63, 0x1, UP1 ;  /* 0x000000013f00788c */ /* 0x000fe40008f04070 */
[----:B------:R-:W-:Y:S02]  /*1360*/  UISETP.NE.AND UP2, UPT, UR17, 0x3, UPT ;  /* 0x000000031100788c */ /* 0x000fe4000bf45270 */
[----:B------:R-:W-:-:S02]  /*1370*/  USEL UR5, URZ, 0x100, UP0 ;  /* 0x00000100ff057887 */ /* 0x000fc40008000000 */
[----:B------:R-:W-:Y:S02]  /*1380*/  USEL UR10, URZ, 0x200, UP0 ;  /* 0x00000200ff0a7887 */ /* 0x000fe40008000000 */
[----:B------:R-:W-:Y:S02]  /*1390*/  UISETP.GT.U32.AND UP0, UPT, UR63, 0x1, UP2 ;  /* 0x000000013f00788c */ /* 0x000fe40009704070 */
[----:B------:R-:W-:Y:S02]  /*13a0*/  UIADD3 UR5, UPT, UPT, UR5, UR6, UR7 ;  /* 0x0000000605057290 */ /* 0x000fe4000fffe007 */
[----:B------:R-:W-:Y:S02]  /*13b0*/  USEL UR9, URZ, 0x1000, UP0 ;  /* 0x00001000ff097887 */ /* 0x000fe40008000000 */
[----:B------:R-:W-:Y:S02]  /*13c0*/  USEL UR13, URZ, 0x2000, UP0 ;  /* 0x00002000ff0d7887 */ /* 0x000fe40008000000 */
[----:B------:R-:W-:-:S02]  /*13d0*/  UIADD3 UR5, UPT, UPT, UR8, UR9, UR5 ;  /* 0x0000000908057290 */ /* 0x000fc4000fffe005 */
[----:B------:R-:W-:Y:S02]  /*13e0*/  UISETP.GT.U32.AND UP1, UPT, UR4, 0x1, UP1 ;  /* 0x000000010400788c */ /* 0x000fe40008f24070 */
[----:B------:R-:W-:Y:S02]  /*13f0*/  UIADD3 UR5, UPT, UPT, UR10, UR11, UR5 ;  /* 0x0000000b0a057290 */ /* 0x000fe4000fffe005 */
[----:B------:R-:W-:Y:S02]  /*1400*/  UISETP.GT.U32.AND UP0, UPT, UR4, 0x1, UP2 ;  /* 0x000000010400788c */ /* 0x000fe40009704070 */
[----:B------:R-:W-:Y:S02]  /*1410*/  USEL UR4, URZ, 0x400, UP1 ;  /* 0x00000400ff047887 */ /* 0x000fe40008800000 */
[----:B------:R-:W-:Y:S02]  /*1420*/  UIADD3 UR5, UPT, UPT, UR12, UR13, UR5 ;  /* 0x0000000d0c057290 */ /* 0x000fe4000fffe005 */
[----:B------:R-:W-:-:S02]  /*1430*/  USEL UR6, URZ, 0x4000, UP0 ;  /* 0x00004000ff067887 */ /* 0x000fc40008000000 */
[----:B------:R-:W-:Y:S02]  /*1440*/  UIADD3 UR5, UPT, UPT, UR4, UR14, UR5 ;  /* 0x0000000e04057290 */ /* 0x000fe4000fffe005 */
[----:B------:R-:W-:Y:S02]  /*1450*/  USEL UR7, URZ, 0x800, UP1 ;  /* 0x00000800ff077887 */ /* 0x000fe40008800000 */
[----:B------:R-:W-:Y:S02]  /*1460*/  ULOP3.LUT UR4, UR63, 0xfffffffe, URZ, 0xc0, !UPT ;  /* 0xfffffffe3f047892 */ /* 0x000fe4000f8ec0ff */
[----:B------:R-:W-:Y:S02]  /*1470*/  UIADD3 UR5, UPT, UPT, UR15, UR6, UR5 ;  /* 0x000000060f057290 */ /* 0x000fe4000fffe005 */
[----:B------:R-:W-:Y:S02]  /*1480*/  ULEA UR4, UR17, UR4, 0x2 ;  /* 0x0000000411047291 */ /* 0x000fe4000f8e10ff */
[----:B------:R-:W-:-:S02]  /*1490*/  USEL UR6, URZ, 0x8000, UP0 ;  /* 0x00008000ff067887 */ /* 0x000fc40008000000 */
[----:B------:R-:W-:-:S03]  /*14a0*/  UIADD3 UR5, UPT, UPT, UR7, UR16, UR5 ;  /* 0x0000001007057290 */ /* 0x000fc6000fffe005 */
[----:B------:R-:W-:Y:S01]  /*14b0*/  UMOV UR7, 0x3 ;  /* 0x0000000300077882 */ /* 0x000fe20000000000 */
[----:B------:R-:W-:Y:S02]  /*14c0*/  UIADD3 UR5, UPT, UPT, UR5, UR6, URZ ;  /* 0x0000000605057290 */ /* 0x000fe4000fffe0ff */
[----:B------:R-:W-:-:S04]  /*14d0*/  USHF.L.U32 UR4, UR7, UR4, URZ ;  /* 0x0000000407047299 */ /* 0x000fc800080006ff */
[----:B------:R-:W-:Y:S02]  /*14e0*/  MOV R3, UR5 ;  /* 0x0000000500037c02 */ /* 0x000fe40008000f00 */
[----:B------:R-:W-:Y:S02]  /*14f0*/  IMAD.U32 R2, RZ, RZ, UR4 ;  /* 0x00000004ff027e24 */ /* 0x000fe4000f8e00ff */
.L_x_17:
[----:B------:R-:W-:Y:S05]  /*1500*/  BRA.U !UP6, `(.L_x_18) ;  /* 0x000000010ed47547 */ /* 0x000fea000b800000 */
[----:B------:R-:W1:Y:S01]  /*1510*/  LDCU.128 UR12, c[0x0][0xb10] ;  /* 0x00016200ff0c77ac */ /* 0x000e620008000c00 */
[----:B------:R-:W2:Y:S01]  /*1520*/  LDCU UR6, c[0x0][0x370] ;  /* 0x00006e00ff0677ac */ /* 0x000ea20008000800 */
[----:B------:R-:W3:Y:S01]  /*1530*/  LDCU UR5, c[0x0][0x374] ;  /* 0x00006e80ff0577ac */ /* 0x000ee20008000800 */
[----:B------:R-:W4:Y:S01]  /*1540*/  LDCU UR31, c[0x0][0xb0c] ;  /* 0x00016180ff1f77ac */ /* 0x000f220008000800 */
[----:B------:R-:W4:Y:S01]  /*1550*/  LDCU UR7, c[0x0][0xb20] ;  /* 0x00016400ff0777ac */ /* 0x000f220008000800 */
[----:B------:R-:W4:Y:S01]  /*1560*/  LDCU.64 UR8, c[0x0][0xb28] ;  /* 0x00016500ff0877ac */ /* 0x000f220008000a00 */
[----:B-1----:R-:W-:Y:S02]  /*1570*/  UISETP.NE.AND UP0, UPT, UR14, 0x1, UPT ;  /* 0x000000010e00788c */ /* 0x002fe4000bf05270 */
[----:B---3--:R-:W-:Y:S02]  /*1580*/  UIMAD.WIDE.U32 UR10, UR5, UR15, URZ ;  /* 0x0000000f050a72a5 */ /* 0x008fe4000f8e00ff */
[----:B--2---:R-:W-:-:S02]  /*1590*/  UIMAD.WIDE.U32 UR18, UR6, UR12, URZ ;  /* 0x0000000c061272a5 */ /* 0x004fc4000f8e00ff */
[----:B----4-:R-:W-:Y:S02]  /*15a0*/  UISETP.NE.AND UP1, UPT, UR31, 0x1, UPT ;  /* 0x000000011f00788c */ /* 0x010fe4000bf25270 */
[----:B------:R-:W-:Y:S01]  /*15b0*/  UISETP.NE.AND UP2, UPT, UR30, 0x1, UPT ;  /* 0x000000011e00788c */ /* 0x000fe2000bf45270 */
[----:B------:R-:W-:Y:S02]  /*15c0*/  UMOV UR10, UR11 ;  /* 0x0000000b000a7c82 */ /* 0x000fe40008000000 */
[----:B------:R-:W-:Y:S01]  /*15d0*/  UMOV UR18, UR19 ;  /* 0x0000001300127c82 */ /* 0x000fe20008000000 */
[----:B------:R-:W-:Y:S02]  /*15e0*/  @UP0 USHF.R.U32.HI UR5, URZ, UR7, UR10 ;  /* 0x00000007ff050299 */ /* 0x000fe4000801160a */
[----:B------:R-:W-:Y:S02]  /*15f0*/  UIMAD.WIDE.U32 UR22, UR28, UR15, URZ ;  /* 0x0000000f1c1672a5 */ /* 0x000fe4000f8e00ff */
[----:B------:R-:W-:-:S02]  /*1600*/  UIMAD.WIDE.U32 UR10, UR5, UR8, URZ ;  /* 0x00000008050a72a5 */ /* 0x000fc4000f8e00ff */
[----:B------:R-:W-:Y:S02]  /*1610*/  @UP1 USHF.R.U32.HI UR6, URZ, UR13, UR18 ;  /* 0x0000000dff061299 */ /* 0x000fe40008011612 */
[----:B------:R-:W-:Y:S02]  /*1620*/  UIMAD.WIDE.U32 UR16, UR20, UR12, URZ ;  /* 0x0000000c141072a5 */ /* 0x000fe4000f8e00ff */
[----:B------:R-:W-:Y:S01]  /*1630*/  UIMAD.WIDE.U32 UR18, UR6, UR8, URZ ;  /* 0x00000008061272a5 */ /* 0x000fe2000f8e00ff */
[----:B------:R-:W-:Y:S01]  /*1640*/  UMOV UR4, UR23 ;  /* 0x0000001700047c82 */ /* 0x000fe20008000000 */
[----:B------:R-:W-:Y:S01]  /*1650*/  UMOV UR10, UR11 ;  /* 0x0000000b000a7c82 */ /* 0x000fe20008000000 */
[----:B------:R-:W-:Y:S02]  /*1660*/  USHF.R.U32.HI UR4, URZ, UR7, UR4 ;  /* 0x00000007ff047299 */ /* 0x000fe40008011604 */
[----:B------:R-:W-:Y:S01]  /*1670*/  @UP2 USHF.R.U32.HI UR5, URZ, UR9, UR10 ;  /* 0x00000009ff052299 */ /* 0x000fe2000801160a */
[----:B------:R-:W-:Y:S01]  /*1680*/  UMOV UR16, UR17 ;  /* 0x0000001100107c82 */ /* 0x000fe20008000000 */
[----:B------:R-:W-:Y:S01]  /*1690*/  UMOV UR18, UR19 ;  /* 0x0000001300127c82 */ /* 0x000fe20008000000 */
[----:B------:R-:W-:-:S02]  /*16a0*/  USHF.R.U32.HI UR13, URZ, UR13, UR16 ;  /* 0x0000000dff0d7299 */ /* 0x000fc40008011610 */
[----:B------:R-:W-:Y:S02]  /*16b0*/  USEL UR4, UR28, UR4, !UP0 ;  /* 0x000000041c047287 */ /* 0x000fe4000c000000 */
[----:B------:R-:W-:Y:S02]  /*16c0*/  @UP2 USHF.R.U32.HI UR6, URZ, UR9, UR18 ;  /* 0x00000009ff062299 */ /* 0x000fe40008011612 */
[----:B------:R-:W-:Y:S02]  /*16d0*/  UIMAD UR7, UR5, UR30, URZ ;  /* 0x0000001e050772a4 */ /* 0x000fe4000f8e02ff */
[----:B------:R-:W-:Y:S02]  /*16e0*/  USEL UR5, UR20, UR13, !UP1 ;  /* 0x0000000d14057287 */ /* 0x000fe4000c800000 */
[----:B------:R-:W-:Y:S02]  /*16f0*/  UIMAD UR12, UR6, UR30, URZ ;  /* 0x0000001e060c72a4 */ /* 0x000fe4000f8e02ff */
[----:B------:R-:W-:-:S02]  /*1700*/  UISETP.GE.AND UP0, UPT, UR4, UR7, UPT ;  /* 0x000000070400728c */ /* 0x000fc4000bf06270 */
[----:B------:R-:W-:Y:S02]  /*1710*/  UIMAD.WIDE.U32 UR10, UR4, UR8, URZ ;  /* 0x00000008040a72a5 */ /* 0x000fe4000f8e00ff */
[----:B------:R-:W-:Y:S02]  /*1720*/  UISETP.GE.OR UP0, UPT, UR5, UR12, UP0 ;  /* 0x0000000c0500728c */ /* 0x000fe40008706670 */
[----:B------:R-:W-:Y:S02]  /*1730*/  UIMAD.WIDE.U32 UR12, UR5, UR8, URZ ;  /* 0x00000008050c72a5 */ /* 0x000fe4000f8e00ff */
[----:B------:R-:W-:Y:S01]  /*1740*/  UIADD3 UR10, UPT, UPT, -UR4, URZ, URZ ;  /* 0x000000ff040a7290 */ /* 0x000fe2000fffe1ff */
[----:B------:R-:W-:Y:S01]  /*1750*/  UMOV UR8, UR11 ;  /* 0x0000000b00087c82 */ /* 0x000fe20008000000 */
[----:B------:R-:W-:Y:S02]  /*1760*/  UIADD3 UR11, UPT, UPT, -UR5, URZ, URZ ;  /* 0x000000ff050b7290 */ /* 0x000fe4000fffe1ff */
[----:B------:R-:W-:-:S03]  /*1770*/  USHF.R.U32.HI UR8, URZ, UR9, UR8 ;  /* 0x00000009ff087299 */ /* 0x000fc60008011608 */
[----:B------:R-:W-:Y:S01]  /*1780*/  @!UP0 UMOV UR7, UR13 ;  /* 0x0000000d00078c82 */ /* 0x000fe20008000000 */
[----:B------:R-:W-:Y:S02]  /*1790*/  UIMAD UR28, UR14, UR10, UR28 ;  /* 0x0000000a0e1c72a4 */ /* 0x000fe4000f8e021c */
[----:B------:R-:W-:Y:S02]  /*17a0*/  USEL UR8, UR4, UR8, !UP2 ;  /* 0x0000000804087287 */ /* 0x000fe4000d000000 */
[----:B------:R-:W-:Y:S02]  /*17b0*/  @!UP0 USHF.R.U32.HI UR7, URZ, UR9, UR7 ;  /* 0x00000009ff078299 */ /* 0x000fe40008011607 */
[----:B------:R-:W-:Y:S02]  /*17c0*/  UIADD3 UR9, UPT, UPT, -UR8, URZ, URZ ;  /* 0x000000ff08097290 */ /* 0x000fe4000fffe1ff */
[----:B------:R-:W-:Y:S02]  /*17d0*/  @!UP0 USEL UR7, UR5, UR7, !UP2 ;  /* 0x0000000705078287 */ /* 0x000fe4000d000000 */
[----:B------:R-:W-:-:S02]  /*17e0*/  UIMAD UR9, UR30, UR9, UR4 ;  /* 0x000000091e0972a4 */ /* 0x000fc4000f8e0204 */
[----:B------:R-:W-:Y:S02]  /*17f0*/  @!UP0 UIADD3 UR8, UPT, UPT, UR8, -UR7, URZ ;  /* 0x8000000708088290 */ /* 0x000fe4000fffe0ff */
[----:B------:R-:W-:Y:S02]  /*1800*/  @!UP0 UIMAD UR6, UR9, UR6, UR7 ;  /* 0x00000006090682a4 */ /* 0x000fe4000f8e0207 */
[----:B------:R-:W-:Y:S02]  /*1810*/  @!UP0 UIMAD UR4, UR8, UR30, UR5 ;  /* 0x0000001e080482a4 */ /* 0x000fe4000f8e0205 */
[----:B------:R-:W-:Y:S02]  /*1820*/  UIMAD UR20, UR31, UR11, UR20 ;  /* 0x0000000b1f1472a4 */ /* 0x000fe4000f8e0214 */
[----:B------:R-:W-:Y:S01]  /*1830*/  UIMAD UR28, UR4, UR14, UR28 ;  /* 0x0000000e041c72a4 */ /* 0x000fe2000f8e021c */
[----:B------:R-:W-:Y:S02]  /*1840*/  @!UP0 UMOV UR5, UR6 ;  /* 0x0000000600058c82 */ /* 0x000fe40008000000 */
[----:B------:R-:W-:-:S12]  /*1850*/  UIMAD UR20, UR5, UR31, UR20 ;  /* 0x0000001f051472a4 */ /* 0x000fd8000f8e0214 */
.L_x_18:
[----:B------:R-:W-:-:S09]  /*1860*/  UISETP.NE.AND UP0, UPT, UR33, 0x1, UPT ;  /* 0x000000012100788c */ /* 0x000fd2000bf05270 */
[----:B------:R-:W-:Y:S05]  /*1870*/  BRA.U UP0, `(.L_x_19) ;  /* 0x0000000100447547 */ /* 0x000fea000b800000 */
[----:B------:R-:W1:Y:S01]  /*1880*/  LDCU.128 UR8, c[0x0][0xb10] ;  /* 0x00016200ff0877ac */ /* 0x000e620008000c00 */
[----:B------:R-:W2:Y:S01]  /*1890*/  LDCU UR12, c[0x0][0xb0c] ;  /* 0x00016180ff0c77ac */ /* 0x000ea20008000800 */
[----:B------:R-:W3:Y:S01]  /*18a0*/  LDCU UR13, c[0x0][0xb20] ;  /* 0x00016400ff0d77ac */ /* 0x000ee20008000800 */
[----:B-1----:R-:W-:Y:S02]  /*18b0*/  UIMAD.WIDE.U32 UR6, UR20, UR8, URZ ;  /* 0x00000008140672a5 */ /* 0x002fe4000f8e00ff */
[----:B------:R-:W-:Y:S02]  /*18c0*/  UIMAD.WIDE.U32 UR4, UR28, UR11, URZ ;  /* 0x0000000b1c0472a5 */ /* 0x000fe4000f8e00ff */
[----:B--2---:R-:W-:Y:S02]  /*18d0*/  UISETP.NE.AND UP1, UPT, UR12, 0x1, UPT ;  /* 0x000000010c00788c */ /* 0x004fe4000bf25270 */
[----:B------:R-:W-:Y:S01]  /*18e0*/  UISETP.NE.AND UP0, UPT, UR10, 0x1, UPT ;  /* 0x000000010a00788c */ /* 0x000fe2000bf05270 */
[----:B------:R-:W-:-:S02]  /*18f0*/  UMOV UR6, UR7 ;  /* 0x0000000700067c82 */ /* 0x000fc40008000000 */
[----:B------:R-:W-:Y:S01]  /*1900*/  UMOV UR4, UR5 ;  /* 0x0000000500047c82 */ /* 0x000fe20008000000 */
[----:B------:R-:W-:Y:S02]  /*1910*/  USHF.R.U32.HI UR9, URZ, UR9, UR6 ;  /* 0x00000009ff097299 */ /* 0x000fe40008011606 */
[----:B---3--:R-:W-:Y:S02]  /*1920*/  USHF.R.U32.HI UR4, URZ, UR13, UR4 ;  /* 0x0000000dff047299 */ /* 0x008fe40008011604 */
[----:B------:R-:W-:Y:S02]  /*1930*/  USEL UR5, UR20, UR9, !UP1 ;  /* 0x0000000914057287 */ /* 0x000fe4000c800000 */
[----:B------:R-:W-:-:S04]  /*1940*/  USEL UR4, UR28, UR4, !UP0 ;  /* 0x000000041c047287 */ /* 0x000fc8000c000000 */
[----:B------:R-:W-:Y:S02]  /*1950*/  UIADD3 UR6, UPT, UPT, UR5, -UR4, URZ ;  /* 0x8000000405067290 */ /* 0x000fe4000fffe0ff */
[----:B------:R-:W-:Y:S02]  /*1960*/  UIADD3 UR4, UPT, UPT, -UR5, UR4, URZ ;  /* 0x0000000405047290 */ /* 0x000fe4000fffe1ff */
[----:B------:R-:W-:Y:S02]  /*1970*/  UIMAD UR28, UR6, UR10, UR28 ;  /* 0x0000000a061c72a4 */ /* 0x000fe4000f8e021c */
[----:B------:R-:W-:-:S12]  /*1980*/  UIMAD UR20, UR4, UR12, UR20 ;  /* 0x0000000c041472a4 */ /* 0x000fd8000f8e0214 */
.L_x_19:
[----:B------:R-:W-:-:S09]  /*1990*/  UISETP.EQ.U32.AND UP0, UPT, UR34, 0x1, UPT ;  /* 0x000000012200788c */ /* 0x000fd2000bf02070 */
[----:B------:R-:W-:Y:S05]  /*19a0*/  BRA.U !UP0, `(.L_x_20) ;  /* 0x00000001080c7547 */ /* 0x000fea000b800000 */
[----:B------:R-:W-:Y:S01]  /*19b0*/  UCGABAR_WAIT ;  /* 0x0000000000007dc7 */ /* 0x000fe20008000000 */
[----:B------:R-:W-:Y:S01]  /*19c0*/  CCTL.IVALL ;  /* 0x00000000ff00798f */ /* 0x000fe20002000000 */
[----:B------:R-:W-:Y:S05]  /*19d0*/  BRA `(.L_x_21) ;  /* 0x0000000000047947 */ /* 0x000fea0003800000 */
.L_x_20:
[----:B------:R-:W-:Y:S06]  /*19e0*/  BAR.SYNC.DEFER_BLOCKING 0x0 ;  /* 0x0000000000007b1d */ /* 0x000fec0000010000 */
.L_x_21:
[----:B------:R-:W-:Y:S05]  /*19f0*/  BRA.U UP5, `(.L_x_22) ;  /* 0x0000001105b87547 */ /* 0x000fea000b800000 */
[----:B------:R-:W1:Y:S01]  /*1a00*/  LDCU UR6, c[0x0][0x38c] ;  /* 0x00007180ff0677ac */ /* 0x000e620008000800 */
[----:B------:R-:W-:Y:S01]  /*1a10*/  PLOP3.LUT P1, PT, PT, PT, UP3, 0x80, 0x8 ;  /* 0x000000000008781c */ /* 0x000fe20003f2f038 */
[----:B------:R-:W-:Y:S01]  /*1a20*/  IMAD.MOV.U32 R12, RZ, RZ, 0x1 ;  /* 0x00000001ff0c7424 */ /* 0x000fe200078e00ff */
[----:B------:R-:W-:Y:S02]  /*1a30*/  ISETP.NE.AND P2, PT, R0, RZ, P3 ;  /* 0x000000ff0000720c */ /* 0x000fe40001f45270 */
[----:B------:R-:W-:Y:S02]  /*1a40*/  CS2R R10, SRZ ;  /* 0x00000000000a7805 */ /* 0x000fe4000001ff00 */
[----:B------:R-:W-:Y:S01]  /*1a50*/  PLOP3.LUT P1, PT, P1, PT, PT, 0x8, 0x80 ;  /* 0x000000000080781c */ /* 0x000fe20000f2e170 */
[----:B------:R-:W-:Y:S01]  /*1a60*/  IMAD.MOV.U32 R9, RZ, RZ, RZ ;  /* 0x000000ffff097224 */ /* 0x000fe200078e00ff */
[----:B------:R-:W2:Y:S01]  /*1a70*/  LDCU UR41, c[0x0][0x370] ;  /* 0x00006e00ff2977ac */ /* 0x000ea20008000800 */
[----:B------:R-:W-:Y:S01]  /*1a80*/  IMAD.MOV.U32 R8, RZ, RZ, 0x1 ;  /* 0x00000001ff087424 */ /* 0x000fe200078e00ff */
[----:B------:R-:W3:Y:S01]  /*1a90*/  LDCU.64 UR30, c[0x0][0x348] ;  /* 0x00006900ff1e77ac */ /* 0x000ee20008000a00 */
[----:B------:R-:W-:Y:S01]  /*1aa0*/  UIADD3 UR46, UPT, UPT, UR49, UR32, URZ ;  /* 0x00000020312e7290 */ /* 0x000fe2000fffe0ff */
[----:B------:R-:W4:Y:S01]  /*1ab0*/  LDCU UR40, c[0x0][0x374] ;  /* 0x00006e80ff2877ac */ /* 0x000f220008000800 */
[----:B-1----:R-:W-:-:S02]  /*1ac0*/  UIADD3 UR5, UPT, UPT, UR6, 0x3f, URZ ;  /* 0x0000003f06057890 */ /* 0x002fc4000fffe0ff */
[----:B------:R-:W-:Y:S02]  /*1ad0*/  UIADD3 UR50, UPT, UPT, UR6, 0x7e, URZ ;  /* 0x0000007e06327890 */ /* 0x000fe4000fffe0ff */
[----:B------:R-:W-:Y:S01]  /*1ae0*/  USHF.R.S32.HI UR4, URZ, 0x1f, UR5 ;  /* 0x0000001fff047899 */ /* 0x000fe20008011405 */
[----:B------:R-:W-:-:S03]  /*1af0*/  UMOV UR7, URZ ;  /* 0x000000ff00077c82 */ /* 0x000fc60008000000 */
[----:B------:R-:W-:Y:S02]  /*1b00*/  ULEA.HI UR4, UR4, UR5, URZ, 0x6 ;  /* 0x0000000504047291 */ /* 0x000fe4000f8f30ff */
[----:B------:R-:W-:Y:S02]  /*1b10*/  UIADD3 UR5, UPT, UPT, UR6, -0x1, URZ ;  /* 0xffffffff06057890 */ /* 0x000fe4000fffe0ff */
[----:B------:R-:W-:Y:S02]  /*1b20*/  USHF.R.S32.HI UR43, URZ, 0x6, UR4 ;  /* 0x00000006ff2b7899 */ /* 0x000fe40008011404 */
[----:B------:R-:W-:Y:S02]  /*1b30*/  UISETP.GE.U32.AND UP1, UPT, UR5, -0x7f, UPT ;  /* 0xffffff810500788c */ /* 0x000fe4000bf26070 */
[----:B------:R-:W-:-:S04]  /*1b40*/  UISETP.LT.U32.AND UP0, UPT, UR43, 0x2, UPT ;  /* 0x000000022b00788c */ /* 0x000fc8000bf01070 */
[----:B------:R-:W-:Y:S02]  /*1b50*/  USEL UR42, UR43, 0x2, UP0 ;  /* 0x000000022b2a7887 */ /* 0x000fe40008000000 */
[----:B------:R-:W-:Y:S02]  /*1b60*/  UISETP.NE.AND UP0, UPT, UR25, URZ, UPT ;  /* 0x000000ff1900728c */ /* 0x000fe4000bf05270 */
[----:B------:R-:W-:Y:S02]  /*1b70*/  UIADD3 UR4, UPT, UPT, UR42, -0x1, URZ ;  /* 0xffffffff2a047890 */ /* 0x000fe4000fffe0ff */
[----:B------:R-:W-:Y:S02]  /*1b80*/  @UP1 UIADD3 UR4, UPT, UPT, UR42, URZ, URZ ;  /* 0x000000ff2a041290 */ /* 0x000fe4000fffe0ff */
[----:B------:R-:W-:Y:S02]  /*1b90*/  USEL UR25, UR52, 0x2, UP0 ;  /* 0x0000000234197887 */ /* 0x000fe40008000000 */
[----:B------:R-:W-:-:S02]  /*1ba0*/  UIADD3 UR48, UPT, UPT, UR43, -UR42, URZ ;  /* 0x8000002a2b307290 */ /* 0x000fc4000fffe0ff */
[----:B------:R-:W-:Y:S02]  /*1bb0*/  UIADD3 UR37, UPT, UPT, UR4, 0x1, URZ ;  /* 0x0000000104257890 */ /* 0x000fe4000fffe0ff */
[----:B--234-:R-:W-:-:S12]  /*1bc0*/  UIADD3 UR44, UPT, UPT, -UR4, URZ, URZ ;  /* 0x000000ff042c7290 */ /* 0x01cfd8000fffe1ff */
.L_x_42:
[----:B------:R-:W-:Y:S01]  /*1bd0*/  UISETP.NE.AND UP0, UPT, UR47, URZ, UPT ;  /* 0x000000ff2f00728c */ /* 0x000fe2000bf05270 */
[----:B------:R-:W1:Y:S08]  /*1be0*/  S2UR UR47, SR_CgaCtaId ;  /* 0x00000000002f79c3 */ /* 0x000e700000008800 */
[----:B------:R-:W-:Y:S05]  /*1bf0*/  BRA.U UP0, `(.L_x_23) ;  /* 0x0000000100347547 */ /* 0x000fea000b800000 */
[----:B------:R-:W2:Y:S01]  /*1c00*/  S2R R0, SR_CgaCtaId ;  /* 0x0000000000007919 */ /* 0x000ea20000008800 */
[----:B------:R-:W-:-:S04]  /*1c10*/  MOV R2, 0x400 ;  /* 0x0000040000027802 */ /* 0x000fc80000000f00 */
[----:B--2---:R-:W-:Y:S02]  /*1c20*/  LEA R0, R0, R2, 0x18 ;  /* 0x0000000200007211 */ /* 0x004fe400078ec0ff */
[----:B------:R-:W-:-:S03]  /*1c30*/  SHF.L.U32 R2, R8, 0x1f, RZ ;  /* 0x0000001f08027819 */ /* 0x000fc600000006ff */
[----:B------:R-:W-:-:S04]  /*1c40*/  IMAD R0, R9, 0x8, R0 ;  /* 0x0000000809007824 */ /* 0x000fc800078e0200 */
[----:B------:R-:W2:Y:S02]  /*1c50*/  SYNCS.PHASECHK.TRANS64.TRYWAIT P0, [R0+URZ+0xe0], R2 ;  /* 0x0000e002000075a7 */ /* 0x000ea400080011ff */
[----:B--2---:R-:W-:Y:S05]  /*1c60*/  @!P0 BRA `(.L_x_24) ;  /* 0x0000007000a88947 */ /* 0x004fea0003800000 */
.L_x_147:
[----:B------:R-:W-:Y:S01]  /*1c70*/  VIADD R9, R9, 0x1 ;  /* 0x0000000109097836 */ /* 0x000fe20000000000 */
[----:B------:R2:W-:Y:S04]  /*1c80*/  SYNCS.ARRIVE.TRANS64.A1T0 RZ, [R0+URZ+0xd0], RZ ;  /* 0x0000d0ff00ff79a7 */ /* 0x0005e800081000ff */
[----:B------:R-:W-:-:S04]  /*1c90*/  ISETP.NE.AND P0, PT, R9, 0x2, PT ;  /* 0x000000020900780c */ /* 0x000fc80003f05270 */
[----:B------:R-:W-:Y:S02]  /*1ca0*/  SEL R9, R9, RZ, P0 ;  /* 0x000000ff09097207 */ /* 0x000fe40000000000 */
[----:B--2---:R-:W-:-:S04]  /*1cb0*/  SEL R0, RZ, 0x1, P0 ;  /* 0x00000001ff007807 */ /* 0x004fc80000000000 */
[----:B------:R-:W-:-:S07]  /*1cc0*/  LOP3.LUT R8, R8, R0, RZ, 0x3c, !PT ;  /* 0x0000000008087212 */ /* 0x000fce00078e3cff */
.L_x_23:
[----:B------:R-:W-:Y:S01]  /*1cd0*/  UMOV UR6, 0x400 ;  /* 0x0000040000067882 */ /* 0x000fe20000000000 */
[----:B------:R-:W-:Y:S01]  /*1ce0*/  SHF.L.U32 R0, R12, 0x1f, RZ ;  /* 0x0000001f0c007819 */ /* 0x000fe200000006ff */
[----:B-1----:R-:W-:Y:S02]  /*1cf0*/  ULEA UR6, UR47, UR6, 0x18 ;  /* 0x000000062f067291 */ /* 0x002fe4000f8ec0ff */
[----:B------:R-:W-:Y:S02]  /*1d00*/  UISETP.GE.U32.AND UP0, UPT, UR50, 0x7f, UPT ;  /* 0x0000007f3200788c */ /* 0x000fe4000bf06070 */
[----:B------:R-:W-:Y:S02]  /*1d10*/  ULEA UR4, UR7, UR6, 0x3 ;  /* 0x0000000607047291 */ /* 0x000fe4000f8e18ff */
[----:B------:R-:W-:Y:S01]  /*1d20*/  ULEA UR10, UR28, UR49, 0x7 ;  /* 0x000000311c0a7291 */ /* 0x000fe2000f8e38ff */
[----:B------:R-:W-:-:S06]  /*1d30*/  UMOV UR13, URZ ;  /* 0x000000ff000d7c82 */ /* 0x000fcc0008000000 */
[----:B------:R1:W2:Y:S01]  /*1d40*/  SYNCS.PHASECHK.TRANS64.TRYWAIT P0, [UR4+0x10], R0 ;  /* 0x00001000ff0075a7 */ /* 0x0002a20008001104 */
[----:B------:R-:W-:-:S04]  /*1d50*/  ULEA.HI UR4, UR20, UR20, URZ, 0x1 ;  /* 0x0000001414047291 */ /* 0x000fc8000f8f08ff */
[----:B------:R-:W-:-:S04]  /*1d60*/  USHF.L.U32 UR4, UR4, 0x6, URZ ;  /* 0x0000000604047899 */ /* 0x000fc800080006ff */
[----:B------:R-:W-:-:S04]  /*1d70*/  ULOP3.LUT UR35, UR4, 0xffffff80, URZ, 0xc0, !UPT ;  /* 0xffffff8004237892 */ /* 0x000fc8000f8ec0ff */
[----:B------:R-:W-:Y:S01]  /*1d80*/  UIADD3 UR35, UPT, UPT, UR46, UR35, URZ ;  /* 0x000000232e237290 */ /* 0x000fe2000fffe0ff */
[----:B------:R-:W-:Y:S11]  /*1d90*/  BRA.U !UP0, `(.L_x_25) ;  /* 0x0000000108d87547 */ /* 0x000ff6000b800000 */
[----:B------:R-:W-:Y:S01]  /*1da0*/  UMOV UR18, UR44 ;  /* 0x0000002c00127c82 */ /* 0x000fe20008000000 */
[----:B------:R-:W-:Y:S01]  /*1db0*/  UMOV UR4, UR7 ;  /* 0x0000000700047c82 */ /* 0x000fe20008000000 */
[----:B------:R-:W-:Y:S01]  /*1dc0*/  UMOV UR34, URZ ;  /* 0x000000ff00227c82 */ /* 0x000fe20008000000 */
[----:B------:R-:W-:-:S05]  /*1dd0*/  UMOV UR11, UR29 ;  /* 0x0000001d000b7c82 */ /* 0x000fca0008000000 */
.L_x_31:
[----:B------:R-:W-:Y:S01]  /*1de0*/  ULEA UR33, UR4, UR6, 0x3 ;  /* 0x0000000604217291 */ /* 0x000fe2000f8e18ff */
[----:B------:R-:W-:Y:S01]  /*1df0*/  @P3 MOV R2, 0x8000 ;  /* 0x0000800000023802 */ /* 0x000fe20000000f00 */
[----:B--2-4-:R-:W-:Y:S10]  /*1e00*/  @P0 BRA `(.L_x_26) ;  /* 0x00000000000c0947 */ /* 0x014ff40003800000 */
[----:B------:R-:W-:-:S04]  /*1e10*/  SHF.L.U32 R3, R12, 0x1f, RZ ;  /* 0x0000001f0c037819 */ /* 0x000fc800000006ff */
[----:B------:R-:W2:Y:S02]  /*1e20*/  SYNCS.PHASECHK.TRANS64.TRYWAIT P0, [UR33+0x10], R3 ;  /* 0x00001003ff0075a7 */ /* 0x000ea40008001121 */
[----:B--2---:R-:W-:Y:S05]  /*1e30*/  @!P0 BRA `(.L_x_27) ;  /* 0x0000007000488947 */ /* 0x004fea0003800000 */
.L_x_26:
[----:B------:R2:W-:Y:S01]  /*1e40*/  @P3 SYNCS.ARRIVE.TRANS64 RZ, [UR33], R2 ;  /* 0x00000002ffff39a7 */ /* 0x0005e20008000021 */
[----:B------:R-:W-:Y:S02]  /*1e50*/  ULOP3.LUT UR5, UR25, 0x2, URZ, 0xfc, !UPT ;  /* 0x0000000219057892 */ /* 0x000fe4000f8efcff */
[----:B------:R-:W-:Y:S02]  /*1e60*/  UIADD3 UR18, UPT, UPT, UR18, 0x1, URZ ;  /* 0x0000000112127890 */ /* 0x000fe4000fffe0ff */
[----:B------:R-:W-:Y:S02]  /*1e70*/  UISETP.NE.AND UP0, UPT, UR5, 0x2, UPT ;  /* 0x000000020500788c */ /* 0x000fe4000bf05270 */
[----:B------:R-:W-:-:S07]  /*1e80*/  UISETP.NE.AND UP2, UPT, UR18, 0x1, UPT ;  /* 0x000000011200788c */ /* 0x000fce000bf45270 */
[----:B------:R-:W-:Y:S05]  /*1e90*/  BRA.U UP0, `(.L_x_28) ;  /* 0x0000000100047547 */ /* 0x000fea000b800000 */
[----:B------:R-:W-:Y:S05]  /*1ea0*/  BPT.TRAP 0x1 ;  /* 0x000000040000795c */ /* 0x000fea0000300000 */
.L_x_28:
[----:B------:R-:W-:Y:S04]  /*1eb0*/  BSSY.RECONVERGENT B0, `(.L_x_29) ;  /* 0x0000003000007945 */ /* 0x000fe80003800200 */
[----:B------:R-:W-:Y:S05]  /*1ec0*/  @!P2 BRA `(.L_x_30) ;  /* 0x000000000004a947 */ /* 0x000fea0003800000 */
[----:B------:R-:W-:Y:S05]  /*1ed0*/  BPT.TRAP 0x1 ;  /* 0x000000040000795c */ /* 0x000fea0000300000 */
.L_x_30:
[----:B------:R-:W-:Y:S05]  /*1ee0*/  BSYNC.RECONVERGENT B0 ;  /* 0x0000000000007941 */ /* 0x000fea0003800200 */
.L_x_29:
[----:B------:R-:W-:Y:S02]  /*1ef0*/  UIADD3 UR5, UPT, UPT, UR4, 0x1, URZ ;  /* 0x0000000104057890 */ /* 0x000fe4000fffe0ff */
[----:B------:R-:W-:Y:S02]  /*1f00*/  USHF.L.U32 UR4, UR4, 0xc, URZ ;  /* 0x0000000c04047899 */ /* 0x000fe400080006ff */
[----:B------:R-:W-:Y:S02]  /*1f10*/  UISETP.NE.AND UP0, UPT, UR5, 0x2, UPT ;  /* 0x000000020500788c */ /* 0x000fe4000bf05270 */
[----:B------:R-:W-:Y:S02]  /*1f20*/  ULOP3.LUT UR32, UR27, UR4, URZ, 0xfc, !UPT ;  /* 0x000000041b207292 */ /* 0x000fe4000f8efcff */
[----:B------:R-:W-:Y:S02]  /*1f30*/  USEL UR8, URZ, 0x1, UP0 ;  /* 0x00000001ff087887 */ /* 0x000fe40008000000 */
[----:B------:R-:W-:-:S02]  /*1f40*/  USEL UR7, UR5, URZ, UP0 ;  /* 0x000000ff05077287 */ /* 0x000fc40008000000 */
[----:B------:R-:W-:Y:S02]  /*1f50*/  UIADD3 UR16, UP1, UPT, UR30, 0x80, URZ ;  /* 0x000000801e107890 */ /* 0x000fe4000ff3e0ff */
[----:B------:R-:W-:Y:S01]  /*1f60*/  ULEA UR5, UR7, UR6, 0x3 ;  /* 0x0000000607057291 */ /* 0x000fe2000f8e18ff */
[----:B------:R-:W-:Y:S01]  /*1f70*/  LOP3.LUT R12, R12, UR8, RZ, 0x3c, !PT ;  /* 0x000000080c0c7c12 */ /* 0x000fe2000f8e3cff */
[----:B------:R-:W-:Y:S02]  /*1f80*/  ULOP3.LUT UR8, UR26, UR4, URZ, 0xfc, !UPT ;  /* 0x000000041a087292 */ /* 0x000fe4000f8efcff */
[----:B------:R-:W-:Y:S01]  /*1f90*/  ULEA UR32, UR32, UR6, 0x1 ;  /* 0x0000000620207291 */ /* 0x000fe2000f8e08ff */
[----:B-1----:R-:W-:Y:S01]  /*1fa0*/  SHF.L.U32 R0, R12, 0x1f, RZ ;  /* 0x0000001f0c007819 */ /* 0x002fe200000006ff */
[----:B------:R-:W-:Y:S02]  /*1fb0*/  UIADD3 UR14, UP0, UPT, UR30, 0x180, URZ ;  /* 0x000001801e0e7890 */ /* 0x000fe4000ff1e0ff */
[----:B------:R-:W-:Y:S01]  /*1fc0*/  ULEA UR8, UR8, UR6, 0x1 ;  /* 0x0000000608087291 */ /* 0x000fe2000f8e08ff */
[----:B------:R3:W4:Y:S01]  /*1fd0*/  SYNCS.PHASECHK.TRANS64.TRYWAIT P0, [UR5+0x10], R0 ;  /* 0x00001000ff0075a7 */ /* 0x0007220008001105 */
[----:B------:R-:W-:-:S02]  /*1fe0*/  ULOP3.LUT UR33, UR33, 0xfefffff8, URZ, 0xc0, !UPT ;  /* 0xfefffff821217892 */ /* 0x000fc4000f8ec0ff */
[----:B------:R-:W-:Y:S02]  /*1ff0*/  UIADD3.X UR17, UPT, UPT, URZ, UR31, URZ, UP1, !UPT ;  /* 0x0000001fff117290 */ /* 0x000fe40008ffe4ff */
[----:B------:R-:W-:Y:S02]  /*2000*/  UIADD3 UR32, UPT, UPT, UR32, 0x4300, URZ ;  /* 0x0000430020207890 */ /* 0x000fe4000fffe0ff */
[----:B------:R-:W-:Y:S02]  /*2010*/  UPRMT UR5, URZ, 0x5410, UR24 ;  /* 0x00005410ff057896 */ /* 0x000fe40008000018 */
[----:B------:R-:W-:Y:S02]  /*2020*/  UIADD3 UR8, UPT, UPT, UR8, 0x8300, URZ ;  /* 0x0000830008087890 */ /* 0x000fe4000fffe0ff */
[----:B------:R-:W-:Y:S02]  /*2030*/  UIADD3.X UR15, UPT, UPT, URZ, UR31, URZ, UP0, !UPT ;  /* 0x0000001fff0f7290 */ /* 0x000fe400087fe4ff */
[----:B------:R-:W-:Y:S01]  /*2040*/  UPRMT UR4, URZ, 0x5410, UR21 ;  /* 0x00005410ff047896 */ /* 0x000fe20008000015 */
[----:B------:R-:W-:Y:S01]  /*2050*/  UMOV UR22, 0x0 ;  /* 0x0000000000167882 */ /* 0x000fe20000000000 */
[----:B------:R-:W-:Y:S01]  /*2060*/  UMOV UR23, 0x10000000 ;  /* 0x1000000000177882 */ /* 0x000fe20000000000 */
[----:B------:R-:W-:Y:S01]  /*2070*/  UMOV UR12, UR36 ;  /* 0x00000024000c7c82 */ /* 0x000fe20008000000 */
[----:B------:R-:W-:Y:S01]  /*2080*/  UMOV UR9, UR33 ;  /* 0x0000002100097c82 */ /* 0x000fe20008000000 */
[----:B------:R1:W-:Y:S01]  /*2090*/  UTMALDG.3D.MULTICAST.2CTA [UR32], [UR16], UR5, desc[UR22] ;  /* 0x00001620100073b4 */ /* 0x0003e20008211805 */
[----:B------:R-:W-:-:S03]  /*20a0*/  UMOV UR13, UR37 ;  /* 0x00000025000d7c82 */ /* 0x000fc60008000000 */
[----:B------:R2:W-:Y:S01]  /*20b0*/  UTMALDG.3D.MULTICAST.2CTA [UR8], [UR14], UR4, desc[UR22] ;  /* 0x000016080e0073b4 */ /* 0x0005e20008211804 */
[----:B-1----:R-:W-:Y:S02]  /*20c0*/  UIADD3 UR34, UPT, UPT, UR34, 0x40, URZ ;  /* 0x0000004022227890 */ /* 0x002fe4000fffe0ff */
[----:B--2---:R-:W-:Y:S01]  /*20d0*/  UIADD3 UR11, UPT, UPT, UR11, 0x40, URZ ;  /* 0x000000400b0b7890 */ /* 0x004fe2000fffe0ff */
[----:B------:R-:W-:Y:S01]  /*20e0*/  UMOV UR4, UR7 ;  /* 0x0000000700047c82 */ /* 0x000fe20008000000 */
[----:B---3--:R-:W-:Y:S10]  /*20f0*/  BRA.U UP2, `(.L_x_31) ;  /* 0xfffffffd02387547 */ /* 0x008ff4000b83ffff */
.L_x_25:
[----:B------:R-:W-:Y:S01]  /*2100*/  ULEA UR4, UR7, UR6, 0x3 ;  /* 0x0000000607047291 */ /* 0x000fe2000f8e18ff */
[----:B-1----:R-:W-:Y:S01]  /*2110*/  SHF.L.U32 R0, R12, 0x1f, RZ ;  /* 0x0000001f0c007819 */ /* 0x002fe200000006ff */
[----:B------:R-:W-:Y:S01]  /*2120*/  @!P1 SYNCS.ARRIVE.TRANS64.A1T0 RZ, [UR6+0x68], RZ ;  /* 0x000068ffffff99a7 */ /* 0x000fe20008100006 */
[----:B------:R-:W-:-:S06]  /*2130*/  UISETP.GT.AND UP0, UPT, UR43, UR42, UPT ;  /* 0x0000002a2b00728c */ /* 0x000fcc000bf04270 */
[----:B--2-4-:R1:W2:Y:S03]  /*2140*/  SYNCS.PHASECHK.TRANS64.TRYWAIT P0, [UR4+0x10], R0 ;  /* 0x00001000ff0075a7 */ /* 0x0142a60008001104 */
[----:B------:R-:W-:Y:S05]  /*2150*/  BRA.U !UP0, `(.L_x_32) ;  /* 0x0000000108d47547 */ /* 0x000fea000b800000 */
[----:B------:R-:W-:Y:S01]  /*2160*/  UIADD3 UR28, UPT, UPT, UR48, UR13, URZ ;  /* 0x0000000d301c7290 */ /* 0x000fe2000fffe0ff */
[----:B------:R-:W-:-:S11]  /*2170*/  UMOV UR4, UR7 ;  /* 0x0000000700047c82 */ /* 0x000fd60008000000 */
.L_x_38:
[----:B------:R-:W-:Y:S01]  /*2180*/  ULEA UR17, UR4, UR6, 0x3 ;  /* 0x0000000604117291 */ /* 0x000fe2000f8e18ff */
[----:B--2---:R-:W-:Y:S01]  /*2190*/  @P3 MOV R2, 0x8000 ;  /* 0x0000800000023802 */ /* 0x004fe20000000f00 */
[----:B--2-4-:R-:W-:Y:S10]  /*21a0*/  @P0 BRA `(.L_x_33) ;  /* 0x00000000000c0947 */ /* 0x014ff40003800000 */
[----:B------:R-:W-:-:S04]  /*21b0*/  SHF.L.U32 R3, R12, 0x1f, RZ ;  /* 0x0000001f0c037819 */ /* 0x000fc800000006ff */
[----:B------:R-:W2:Y:S02]  /*21c0*/  SYNCS.PHASECHK.TRANS64.TRYWAIT P0, [UR17+0x10], R3 ;  /* 0x00001003ff0075a7 */ /* 0x000ea40008001111 */
[----:B--2---:R-:W-:Y:S05]  /*21d0*/  @!P0 BRA `(.L_x_34) ;  /* 0x0000006c00788947 */ /* 0x004fea0003800000 */
.L_x_33:
[----:B------:R2:W-:Y:S01]  /*21e0*/  @P3 SYNCS.ARRIVE.TRANS64 RZ, [UR17], R2 ;  /* 0x00000002ffff39a7 */ /* 0x0005e20008000011 */
[----:B------:R-:W-:-:S04]  /*21f0*/  ULOP3.LUT UR5, UR25, 0x2, URZ, 0xfc, !UPT ;  /* 0x0000000219057892 */ /* 0x000fc8000f8efcff */
[----:B------:R-:W-:-:S09]  /*2200*/  UISETP.NE.AND UP0, UPT, UR5, 0x2, UPT ;  /* 0x000000020500788c */ /* 0x000fd2000bf05270 */
[----:B------:R-:W-:Y:S05]  /*2210*/  BRA.U UP0, `(.L_x_35) ;  /* 0x0000000100047547 */ /* 0x000fea000b800000 */
[----:B------:R-:W-:Y:S05]  /*2220*/  BPT.TRAP 0x1 ;  /* 0x000000040000795c */ /* 0x000fea0000300000 */
.L_x_35:
[----:B------:R-:W-:Y:S04]  /*2230*/  BSSY.RECONVERGENT B0, `(.L_x_36) ;  /* 0x0000003000007945 */ /* 0x000fe80003800200 */
[----:B------:R-:W-:Y:S05]  /*2240*/  @!P2 BRA `(.L_x_37) ;  /* 0x000000000004a947 */ /* 0x000fea0003800000 */
[----:B------:R-:W-:Y:S05]  /*2250*/  BPT.TRAP 0x1 ;  /* 0x000000040000795c */ /* 0x000fea0000300000 */
.L_x_37:
[----:B------:R-:W-:Y:S05]  /*2260*/  BSYNC.RECONVERGENT B0 ;  /* 0x0000000000007941 */ /* 0x000fea0003800200 */
.L_x_36:
        /* <DEDUP_REMOVED lines=9> */
[----:B------:R-:W-:Y:S02]  /*2300*/  USHF.L.U32 UR18, UR13, 0x6, URZ ;  /* 0x000000060d127899 */ /* 0x000fe400080006ff */
[----:B------:R-:W-:Y:S01]  /*2310*/  ULOP3.LUT UR4, UR26, UR4, URZ, 0xfc, !UPT ;  /* 0x000000041a047292 */ /* 0x000fe2000f8efcff */
[----:B-1----:R-:W-:Y:S01]  /*2320*/  SHF.L.U32 R0, R12, 0x1f, RZ ;  /* 0x0000001f0c007819 */ /* 0x002fe200000006ff */
[----:B------:R-:W-:Y:S02]  /*2330*/  UIADD3 UR13, UPT, UPT, UR13, 0x1, URZ ;  /* 0x000000010d0d7890 */ /* 0x000fe4000fffe0ff */
[----:B------:R-:W-:Y:S01]  /*2340*/  UIADD3 UR14, UP1, UPT, UR30, 0x80, URZ ;  /* 0x000000801e0e7890 */ /* 0x000fe2000ff3e0ff */
[----:B------:R3:W4:Y:S01]  /*2350*/  SYNCS.PHASECHK.TRANS64.TRYWAIT P0, [UR5+0x10], R0 ;  /* 0x00001000ff0075a7 */ /* 0x0007220008001105 */
[----:B------:R-:W-:-:S02]  /*2360*/  ULEA UR16, UR16, UR6, 0x1 ;  /* 0x0000000610107291 */ /* 0x000fc4000f8e08ff */
[----:B------:R-:W-:Y:S02]  /*2370*/  ULEA UR4, UR4, UR6, 0x1 ;  /* 0x0000000604047291 */ /* 0x000fe4000f8e08ff */
[----:B------:R-:W-:Y:S02]  /*2380*/  UIADD3.X UR23, UPT, UPT, URZ, UR31, URZ, UP0, !UPT ;  /* 0x0000001fff177290 */ /* 0x000fe400087fe4ff */
[----:B------:R-:W-:Y:S02]  /*2390*/  UISETP.NE.AND UP0, UPT, UR13, UR28, UPT ;  /* 0x0000001c0d00728c */ /* 0x000fe4000bf05270 */
[----:B------:R-:W-:Y:S02]  /*23a0*/  ULOP3.LUT UR17, UR17, 0xfefffff8, URZ, 0xc0, !UPT ;  /* 0xfefffff811117892 */ /* 0x000fe4000f8ec0ff */
[----:B------:R-:W-:Y:S02]  /*23b0*/  UIADD3.X UR15, UPT, UPT, URZ, UR31, URZ, UP1, !UPT ;  /* 0x0000001fff0f7290 */ /* 0x000fe40008ffe4ff */
[----:B------:R-:W-:-:S02]  /*23c0*/  UIADD3 UR16, UPT, UPT, UR16, 0x4300, URZ ;  /* 0x0000430010107890 */ /* 0x000fc4000fffe0ff */
[----:B------:R-:W-:Y:S02]  /*23d0*/  UPRMT UR5, URZ, 0x5410, UR24 ;  /* 0x00005410ff057896 */ /* 0x000fe40008000018 */
[----:B------:R-:W-:Y:S02]  /*23e0*/  UIADD3 UR8, UPT, UPT, UR4, 0x8300, URZ ;  /* 0x0000830004087890 */ /* 0x000fe4000fffe0ff */
[----:B------:R-:W-:Y:S02]  /*23f0*/  ULOP3.LUT UR11, UR29, UR18, URZ, 0xfc, !UPT ;  /* 0x000000121d0b7292 */ /* 0x000fe4000f8efcff */
[----:B------:R-:W-:Y:S01]  /*2400*/  UPRMT UR4, URZ, 0x5410, UR21 ;  /* 0x00005410ff047896 */ /* 0x000fe20008000015 */
[----:B------:R-:W-:Y:S01]  /*2410*/  UMOV UR32, 0x0 ;  /* 0x0000000000207882 */ /* 0x000fe20000000000 */
[----:B------:R-:W-:Y:S01]  /*2420*/  UMOV UR33, 0x10000000 ;  /* 0x1000000000217882 */ /* 0x000fe20000000000 */
[----:B------:R-:W-:Y:S01]  /*2430*/  UMOV UR19, UR35 ;  /* 0x0000002300137c82 */ /* 0x000fe20008000000 */
[----:B------:R-:W-:Y:S01]  /*2440*/  UMOV UR20, UR36 ;  /* 0x0000002400147c82 */ /* 0x000fe20008000000 */
[----:B------:R-:W-:Y:S01]  /*2450*/  UMOV UR12, UR36 ;  /* 0x00000024000c7c82 */ /* 0x000fe20008000000 */
[----:B------:R-:W-:Y:S01]  /*2460*/  UMOV UR9, UR17 ;  /* 0x0000001100097c82 */ /* 0x000fe20008000000 */
[----:B------:R-:W-:Y:S02]  /*2470*/  UTMALDG.3D.MULTICAST.2CTA [UR16], [UR14], UR5, desc[UR32] ;  /* 0x000020100e0073b4 */ /* 0x000fe40008211805 */
[----:B------:R1:W-:Y:S02]  /*2480*/  UTMALDG.3D.MULTICAST.2CTA [UR8], [UR22], UR4, desc[UR32] ;  /* 0x00002008160073b4 */ /* 0x0003e40008211804 */
[----:B-1----:R-:W-:Y:S01]  /*2490*/  UMOV UR4, UR7 ;  /* 0x0000000700047c82 */ /* 0x002fe20008000000 */
[----:B---3--:R-:W-:Y:S05]  /*24a0*/  BRA.U UP0, `(.L_x_38) ;  /* 0xfffffffd00347547 */ /* 0x008fea000b83ffff */
.L_x_32:
[C---:B------:R-:W-:Y:S01]  /*24b0*/  LEA R3, R11.reuse, UR6, 0x3 ;  /* 0x000000060b037c11 */ /* 0x040fe2000f8e18ff */
[----:B------:R-:W-:Y:S01]  /*24c0*/  NOP ;  /* 0x0000000000007918 */ /* 0x000fe20000000000 */
[----:B-1----:R-:W-:Y:S02]  /*24d0*/  SHF.L.U32 R0, R10, 0x1f, RZ ;  /* 0x0000001f0a007819 */ /* 0x002fe400000006ff */
[----:B------:R-:W-:Y:S02]  /*24e0*/  LEA R4, R11, UR6, 0x4 ;  /* 0x000000060b047c11 */ /* 0x000fe4000f8e20ff */
[----:B--2-4-:R-:W1:Y:S02]  /*24f0*/  SYNCS.PHASECHK.TRANS64.TRYWAIT P0, [R3+URZ+0x70], R0 ;  /* 0x00007000030075a7 */ /* 0x014e6400080011ff */
[----:B-1----:R-:W-:Y:S05]  /*2500*/  @!P0 BRA `(.L_x_39) ;  /* 0x0000006800c48947 */ /* 0x002fea0003800000 */
.L_x_150:
[----:B------:R-:W2:Y:S01]  /*2510*/  LDS.128 R4, [R4+0x100] ;  /* 0x0001000004047984 */ /* 0x000ea20000000c00 */
[----:B------:R-:W-:Y:S01]  /*2520*/  UISETP.GE.AND UP0, UPT, UR45, 0x1, UPT ;  /* 0x000000012d00788c */ /* 0x000fe2000bf06270 */
[----:B------:R-:W-:Y:S01]  /*2530*/  @!PT LDS RZ, [RZ] ;  /* 0x00000000fffff984 */ /* 0x000fe20000000800 */
[----:B------:R-:W-:Y:S01]  /*2540*/  @!PT LDS RZ, [RZ] ;  /* 0x00000000fffff984 */ /* 0x000fe20000000800 */
[----:B------:R-:W-:Y:S01]  /*2550*/  @!PT LDS RZ, [RZ] ;  /* 0x00000000fffff984 */ /* 0x000fe20000000800 */
[----:B------:R-:W-:Y:S01]  /*2560*/  @!PT LDS RZ, [RZ] ;  /* 0x00000000fffff984 */ /* 0x000fe20000000800 */
[----:B------:R3:W-:Y:S06]  /*2570*/  MEMBAR.ALL.CTA ;  /* 0x0000000000007992 */ /* 0x0007ec0000008000 */
[----:B---3--:R-:W3:Y:S01]  /*2580*/  FENCE.VIEW.ASYNC.S ;  /* 0x00000000000073c6 */ /* 0x008ee20000000000 */
[----:B--2---:R-:W-:-:S13]  /*2590*/  LOP3.LUT P0, RZ, R6, 0x1, RZ, 0xc0, !PT ;  /* 0x0000000106ff7812 */ /* 0x004fda000780c0ff */
[----:B---3--:R-:W-:Y:S01]  /*25a0*/  VOTEU.ANY UP1, P0 ;  /* 0x0000000000ff7886 */ /* 0x008fe20000020100 */
[----:B------:R-:W-:-:S13]  /*25b0*/  PLOP3.LUT P0, PT, PT, PT, UP1, 0x80, 0x8 ;  /* 0x000000000008781c */ /* 0x000fda0003f0f018 */
[----:B-1----:R-:W-:Y:S02]  /*25c0*/  @P0 LOP3.LUT R0, R5, 0xffff, RZ, 0xc0, !PT ;  /* 0x0000ffff05000812 */ /* 0x002fe400078ec0ff */
[----:B------:R-:W-:Y:S02]  /*25d0*/  @P0 MOV R2, R4 ;  /* 0x0000000400020202 */ /* 0x000fe40000000f00 */
[----:B------:R-:W-:Y:S01]  /*25e0*/  @P0 R2UR UR5, R0 ;  /* 0x00000000000502ca */ /* 0x000fe200000e0000 */
[----:B------:R-:W-:Y:S01]  /*25f0*/  VIADD R0, R3, 0x80 ;  /* 0x0000008003007836 */ /* 0x000fe20000000000 */
[----:B------:R-:W-:Y:S02]  /*2600*/  @P0 SHF.R.U32.HI R4, RZ, 0x10, R5 ;  /* 0x00000010ff040819 */ /* 0x000fe40000011605 */
[----:B------:R-:W-:Y:S02]  /*2610*/  @P0 R2UR UR8, R2 ;  /* 0x00000000020802ca */ /* 0x000fe400000e0000 */
[----:B------:R-:W-:-:S02]  /*2620*/  PRMT R0, RZ, 0x654, R0 ;  /* 0x00000654ff007816 */ /* 0x000fc40000000000 */
[----:B------:R-:W-:Y:S02]  /*2630*/  @P0 R2UR UR4, R4 ;  /* 0x00000000040402ca */ /* 0x000fe400000e0000 */
[----:B------:R1:W-:Y:S03]  /*2640*/  SYNCS.ARRIVE.TRANS64.RED.A1T0 RZ, [R0+URZ], RZ ;  /* 0x000000ff00ff79a7 */ /* 0x0003e600081004ff */
[----:B------:R-:W-:-:S04]  /*2650*/  @UP1 UMOV UR38, UR5 ;  /* 0x0000000500261c82 */ /* 0x000fc80008000000 */
[----:B------:R-:W-:-:S04]  /*2660*/  @UP1 UMOV UR39, UR8 ;  /* 0x0000000800271c82 */ /* 0x000fc80008000000 */
[----:B------:R-:W-:Y:S01]  /*2670*/  @UP1 UMOV UR36, UR4 ;  /* 0x0000000400241c82 */ /* 0x000fe20008000000 */
[----:B------:R-:W-:Y:S05]  /*2680*/  BRA.U !UP0, `(.L_x_40) ;  /* 0x0000000108d47547 */ /* 0x000fea000b800000 */
[----:B------:R-:W2:Y:S01]  /*2690*/  LDCU.128 UR12, c[0x0][0xb10] ;  /* 0x00016200ff0c77ac */ /* 0x000ea20008000c00 */
[----:B------:R-:W3:Y:S01]  /*26a0*/  LDCU UR28, c[0x0][0xb20] ;  /* 0x00016400ff1c77ac */ /* 0x000ee20008000800 */
[----:B------:R-:W4:Y:S01]  /*26b0*/  LDCU UR20, c[0x0][0xb0c] ;  /* 0x00016180ff1477ac */ /* 0x000f220008000800 */
[----:B------:R-:W1:Y:S01]  /*26c0*/  LDCU.64 UR10, c[0x0][0xb28] ;  /* 0x00016500ff0a77ac */ /* 0x000e620008000a00 */
[----:B------:R-:W-:Y:S02]  /*26d0*/  UISETP.NE.AND UP3, UPT, UR45, 0x1, UPT ;  /* 0x000000012d00788c */ /* 0x000fe4000bf65270 */
[----:B--2---:R-:W-:Y:S02]  /*26e0*/  UIMAD.WIDE.U32 UR8, UR40, UR15, URZ ;  /* 0x0000000f280872a5 */ /* 0x004fe4000f8e00ff */
[----:B------:R-:W-:Y:S02]  /*26f0*/  UIMAD.WIDE.U32 UR4, UR41, UR12, URZ ;  /* 0x0000000c290472a5 */ /* 0x000fe4000f8e00ff */
[----:B------:R-:W-:-:S02]  /*2700*/  UISETP.NE.AND UP0, UPT, UR14, 0x1, UPT ;  /* 0x000000010e00788c */ /* 0x000fc4000bf05270 */
[----:B------:R-:W-:Y:S01]  /*2710*/  UIMAD.WIDE.U32 UR22, UR38, UR15, URZ ;  /* 0x0000000f261672a5 */ /* 0x000fe2000f8e00ff */
[----:B------:R-:W-:Y:S02]  /*2720*/  UMOV UR8, UR9 ;  /* 0x0000000900087c82 */ /* 0x000fe40008000000 */
[----:B------:R-:W-:Y:S01]  /*2730*/  UMOV UR4, UR5 ;  /* 0x0000000500047c82 */ /* 0x000fe20008000000 */
[----:B---3--:R-:W-:Y:S02]  /*2740*/  USHF.R.U32.HI UR8, URZ, UR28, UR8 ;  /* 0x0000001cff087299 */ /* 0x008fe40008011608 */
[----:B----4-:R-:W-:Y:S02]  /*2750*/  UISETP.NE.AND UP2, UPT, UR20, 0x1, UPT ;  /* 0x000000011400788c */ /* 0x010fe4000bf45270 */
[----:B------:R-:W-:Y:S02]  /*2760*/  USHF.R.U32.HI UR4, URZ, UR13, UR4 ;  /* 0x0000000dff047299 */ /* 0x000fe40008011604 */
[----:B------:R-:W-:-:S02]  /*2770*/  USEL UR5, UR40, UR8, !UP0 ;  /* 0x0000000828057287 */ /* 0x000fc4000c000000 */
[----:B------:R-:W-:Y:S02]  /*2780*/  USEL UR8, UR41, UR4, !UP2 ;  /* 0x0000000429087287 */ /* 0x000fe4000d000000 */
[----:B-1----:R-:W-:Y:S01]  /*2790*/  UIMAD.WIDE.U32 UR16, UR5, UR10, URZ ;  /* 0x0000000a051072a5 */ /* 0x002fe2000f8e00ff */
[----:B------:R-:W-:Y:S01]  /*27a0*/  UMOV UR4, UR23 ;  /* 0x0000001700047c82 */ /* 0x000fe20008000000 */
[----:B------:R-:W-:Y:S02]  /*27b0*/  UIMAD.WIDE.U32 UR18, UR39, UR12, URZ ;  /* 0x0000000c271272a5 */ /* 0x000fe4000f8e00ff */
[----:B------:R-:W-:-:S03]  /*27c0*/  UIMAD.WIDE.U32 UR22, UR8, UR10, URZ ;  /* 0x0000000a081672a5 */ /* 0x000fc6000f8e00ff */
[----:B------:R-:W-:Y:S01]  /*27d0*/  UMOV UR16, UR17 ;  /* 0x0000001100107c82 */ /* 0x000fe20008000000 */
[----:B------:R-:W-:Y:S02]  /*27e0*/  USHF.R.U32.HI UR4, URZ, UR28, UR4 ;  /* 0x0000001cff047299 */ /* 0x000fe40008011604 */
[----:B------:R-:W-:Y:S01]  /*27f0*/  @UP3 USHF.R.U32.HI UR5, URZ, UR11, UR16 ;  /* 0x0000000bff053299 */ /* 0x000fe20008011610 */
[----:B------:R-:W-:Y:S01]  /*2800*/  UMOV UR18, UR19 ;  /* 0x0000001300127c82 */ /* 0x000fe20008000000 */
[----:B------:R-:W-:Y:S01]  /*2810*/  UMOV UR22, UR23 ;  /* 0x0000001700167c82 */ /* 0x000fe20008000000 */
[----:B------:R-:W-:Y:S02]  /*2820*/  USHF.R.U32.HI UR13, URZ, UR13, UR18 ;  /* 0x0000000dff0d7299 */ /* 0x000fe40008011612 */
[----:B------:R-:W-:Y:S02]  /*2830*/  USEL UR4, UR38, UR4, !UP0 ;  /* 0x0000000426047287 */ /* 0x000fe4000c000000 */
[----:B------:R-:W-:-:S02]  /*2840*/  @UP3 USHF.R.U32.HI UR8, URZ, UR11, UR22 ;  /* 0x0000000bff083299 */ /* 0x000fc40008011616 */
[----:B------:R-:W-:Y:S02]  /*2850*/  UIMAD UR9, UR45, UR5, URZ ;  /* 0x000000052d0972a4 */ /* 0x000fe4000f8e02ff */
[----:B------:R-:W-:Y:S02]  /*2860*/  USEL UR5, UR39, UR13, !UP2 ;  /* 0x0000000d27057287 */ /* 0x000fe4000d000000 */
[----:B------:R-:W-:Y:S02]  /*2870*/  UIMAD UR12, UR45, UR8, URZ ;  /* 0x000000082d0c72a4 */ /* 0x000fe4000f8e02ff */
[----:B------:R-:W-:Y:S02]  /*2880*/  UISETP.GE.AND UP0, UPT, UR4, UR9, UPT ;  /* 0x000000090400728c */ /* 0x000fe4000bf06270 */
[----:B------:R-:W-:Y:S02]  /*2890*/  UIMAD.WIDE.U32 UR16, UR4, UR10, URZ ;  /* 0x0000000a041072a5 */ /* 0x000fe4000f8e00ff */
[----:B------:R-:W-:-:S02]  /*28a0*/  UISETP.GE.OR UP0, UPT, UR5, UR12, UP0 ;  /* 0x0000000c0500728c */ /* 0x000fc40008706670 */
        /* <DEDUP_REMOVED lines=19> */
.L_x_40:
[----:B------:R-:W2:Y:S02]  /*29e0*/  LDCU UR4, c[0x0][0xb30] ;  /* 0x00016600ff0477ac */ /* 0x000ea40008000800 */
[----:B--2---:R-:W-:-:S09]  /*29f0*/  UISETP.NE.AND UP0, UPT, UR4, 0x1, UPT ;  /* 0x000000010400788c */ /* 0x004fd2000bf05270 */
[----:B------:R-:W-:Y:S05]  /*2a00*/  BRA.U UP0, `(.L_x_41) ;  /* 0x0000000100447547 */ /* 0x000fea000b800000 */
[----:B------:R-:W2:Y:S01]  /*2a10*/  LDCU.128 UR12, c[0x0][0xb10] ;  /* 0x00016200ff0c77ac */ /* 0x000ea20008000c00 */
[----:B------:R-:W3:Y:S01]  /*2a20*/  LDCU UR10, c[0x0][0xb0c] ;  /* 0x00016180ff0a77ac */ /* 0x000ee20008000800 */
[----:B------:R-:W4:Y:S01]  /*2a30*/  LDCU UR11, c[0x0][0xb20] ;  /* 0x00016400ff0b77ac */ /* 0x000f220008000800 */
[----:B--2---:R-:W-:Y:S02]  /*2a40*/  UIMAD.WIDE.U32 UR8, UR39, UR12, URZ ;  /* 0x0000000c270872a5 */ /* 0x004fe4000f8e00ff */
[----:B------:R-:W-:Y:S02]  /*2a50*/  UIMAD.WIDE.U32 UR4, UR38, UR15, URZ ;  /* 0x0000000f260472a5 */ /* 0x000fe4000f8e00ff */
[----:B---3--:R-:W-:Y:S02]  /*2a60*/  UISETP.NE.AND UP2, UPT, UR10, 0x1, UPT ;  /* 0x000000010a00788c */ /* 0x008fe4000bf45270 */
[----:B------:R-:W-:Y:S01]  /*2a70*/  UISETP.NE.AND UP0, UPT, UR14, 0x1, UPT ;  /* 0x000000010e00788c */ /* 0x000fe2000bf05270 */
[----:B------:R-:W-:-:S02]  /*2a80*/  UMOV UR8, UR9 ;  /* 0x0000000900087c82 */ /* 0x000fc40008000000 */
[----:B------:R-:W-:Y:S01]  /*2a90*/  UMOV UR4, UR5 ;  /* 0x0000000500047c82 */ /* 0x000fe20008000000 */
[----:B------:R-:W-:Y:S02]  /*2aa0*/  USHF.R.U32.HI UR13, URZ, UR13, UR8 ;  /* 0x0000000dff0d7299 */ /* 0x000fe40008011608 */
[----:B----4-:R-:W-:Y:S02]  /*2ab0*/  USHF.R.U32.HI UR4, URZ, UR11, UR4 ;  /* 0x0000000bff047299 */ /* 0x010fe40008011604 */
[----:B------:R-:W-:Y:S02]  /*2ac0*/  USEL UR5, UR39, UR13, !UP2 ;  /* 0x0000000d27057287 */ /* 0x000fe4000d000000 */
[----:B------:R-:W-:-:S04]  /*2ad0*/  USEL UR4, UR38, UR4, !UP0 ;  /* 0x0000000426047287 */ /* 0x000fc8000c000000 */
[----:B------:R-:W-:Y:S02]  /*2ae0*/  UIADD3 UR8, UPT, UPT, UR5, -UR4, URZ ;  /* 0x8000000405087290 */ /* 0x000fe4000fffe0ff */
[----:B------:R-:W-:Y:S02]  /*2af0*/  UIADD3 UR4, UPT, UPT, -UR5, UR4, URZ ;  /* 0x0000000405047290 */ /* 0x000fe4000fffe1ff */
[----:B------:R-:W-:Y:S02]  /*2b00*/  UIMAD UR38, UR8, UR14, UR38 ;  /* 0x0000000e082672a4 */ /* 0x000fe4000f8e0226 */
[----:B------:R-:W-:-:S12]  /*2b10*/  UIMAD UR39, UR4, UR10, UR39 ;  /* 0x0000000a042772a4 */ /* 0x000fd8000f8e0227 */
.L_x_41:
[----:B------:R-:W-:Y:S01]  /*2b20*/  VIADD R11, R11, 0x1 ;  /* 0x000000010b0b7836 */ /* 0x000fe20000000000 */
[----:B------:R-:W-:Y:S01]  /*2b30*/  R2UR UR4, R52 ;  /* 0x00000000340472ca */ /* 0x000fe200000e0000 */
[----:B------:R-:W-:Y:S01]  /*2b40*/  UIADD3 UR20, UPT, UPT, UR39, UR63, URZ ;  /* 0x0000003f27147290 */ /* 0x000fe2000fffe0ff */
[----:B------:R-:W-:Y:S02]  /*2b50*/  PLOP3.LUT P1, PT, PT, PT, PT, 0x80, 0x8 ;  /* 0x000000000008781c */ /* 0x000fe40003f2f070 */
[----:B------:R-:W-:-:S04]  /*2b60*/  ISETP.NE.AND P0, PT, R11, 0x2, PT ;  /* 0x000000020b00780c */ /* 0x000fc80003f05270 */
[----:B-1----:R-:W-:Y:S02]  /*2b70*/  SEL R0, RZ, 0x1, P0 ;  /* 0x00000001ff007807 */ /* 0x002fe40000000000 */
[----:B------:R-:W-:Y:S02]  /*2b80*/  SEL R11, R11, RZ, P0 ;  /* 0x000000ff0b0b7207 */ /* 0x000fe40000000000 */
[----:B------:R-:W-:Y:S01]  /*2b90*/  LOP3.LUT R10, R10, R0, RZ, 0x3c, !PT ;  /* 0x000000000a0a7212 */ /* 0x000fe200078e3cff */
[----:B------:R-:W-:Y:S01]  /*2ba0*/  UIADD3 UR28, UPT, UPT, UR38, UR4, URZ ;  /* 0x00000004261c7290 */ /* 0x000fe2000fffe0ff */
[----:B------:R-:W-:Y:S11]  /*2bb0*/  BRA.U UP1, `(.L_x_42) ;  /* 0xfffffff101047547 */ /* 0x000ff6000b83ffff */
[----:B------:R-:W-:Y:S01]  /*2bc0*/  UIADD3 UR6, UPT, UPT, UR6, 0x10, URZ ;  /* 0x0000001006067890 */ /* 0x000fe2000fffe0ff */
[----:B------:R-:W-:-:S03]  /*2bd0*/  SHF.L.U32 R2, R12, 0x1f, RZ ;  /* 0x0000001f0c027819 */ /* 0x000fc600000006ff */
[----:B------:R-:W-:-:S09]  /*2be0*/  ULEA UR4, UR7, UR6, 0x3 ;  /* 0x0000000607047291 */ /* 0x000fd2000f8e18ff */
[----:B------:R-:W1:Y:S02]  /*2bf0*/  SYNCS.PHASECHK.TRANS64.TRYWAIT P0, [UR4], R2 ;  /* 0x00000002ff0075a7 */ /* 0x000e640008001104 */
[----:B-1----:R-:W-:Y:S05]  /*2c00*/  @!P0 BRA `(.L_x_43) ;  /* 0x0000006400188947 */ /* 0x002fea0003800000 */
.L_x_152:
[----:B------:R-:W-:-:S04]  /*2c10*/  UIADD3 UR4, UPT, UPT, UR7, 0x1, URZ ;  /* 0x0000000107047890 */ /* 0x000fc8000fffe0ff */
[----:B------:R-:W-:-:S04]  /*2c20*/  UISETP.NE.AND UP0, UPT, UR4, 0x2, UPT ;  /* 0x000000020400788c */ /* 0x000fc8000bf05270 */
[----:B------:R-:W-:Y:S02]  /*2c30*/  USEL UR5, URZ, 0x1, UP0 ;  /* 0x00000001ff057887 */ /* 0x000fe40008000000 */
[----:B------:R-:W-:-:S04]  /*2c40*/  USEL UR4, UR4, URZ, UP0 ;  /* 0x000000ff04047287 */ /* 0x000fc80008000000 */
[----:B------:R-:W-:Y:S01]  /*2c50*/  ULEA UR4, UR4, UR6, 0x3 ;  /* 0x0000000604047291 */ /* 0x000fe2000f8e18ff */
[----:B-1----:R-:W-:-:S04]  /*2c60*/  LOP3.LUT R2, R12, UR5, RZ, 0x3c, !PT ;  /* 0x000000050c027c12 */ /* 0x002fc8000f8e3cff */
[----:B------:R-:W-:Y:S01]  /*2c70*/  SHF.L.U32 R2, R2, 0x1f, RZ ;  /* 0x0000001f02027819 */ /* 0x000fe200000006ff */
[----:B------:R-:W-:-:S07]  /*2c80*/  IMAD.U32 R0, RZ, RZ, UR4 ;  /* 0x00000004ff007e24 */ /* 0x000fce000f8e00ff */
.L_x_44:
[----:B-1----:R1:W2:Y:S02]  /*2c90*/  SYNCS.PHASECHK.TRANS64.TRYWAIT P0, [R0+URZ], R2 ;  /* 0x00000002000075a7 */ /* 0x0022a400080011ff */
[----:B--2---:R-:W-:Y:S05]  /*2ca0*/  @!P0 NANOSLEEP.SYNCS 0x989680 ;  /* 0x009896800000895d */ /* 0x004fea0003900000 */
[----:B------:R-:W2:Y:S02]  /*2cb0*/  @!P0 SYNCS.PHASECHK.TRANS64 P0, [R0+URZ], R2 ;  /* 0x00000002000085a7 */ /* 0x000ea400080010ff */
[----:B--2---:R-:W-:Y:S05]  /*2cc0*/  @P0 EXIT ;  /* 0x000000000000094d */ /* 0x004fea0003800000 */
[----:B------:R-:W-:Y:S05]  /*2cd0*/  BRA `(.L_x_44) ;  /* 0xfffffffc00ec7947 */ /* 0x000fea000383ffff */
.L_x_22:
[----:B------:R-:W-:-:S04]  /*2ce0*/  UISETP.NE.AND UP0, UPT, UR47, URZ, UPT ;  /* 0x000000ff2f00728c */ /* 0x000fc8000bf05270 */
[----:B------:R-:W-:-:S09]  /*2cf0*/  UISETP.NE.OR UP0, UPT, UR25, 0x1, UP0 ;  /* 0x000000011900788c */ /* 0x000fd20008705670 */
[----:B------:R-:W-:Y:S05]  /*2d00*/  BRA.U UP0, `(.L_x_45) ;  /* 0x0000000500487547 */ /* 0x000fea000b800000 */
[----:B------:R-:W-:Y:S01]  /*2d10*/  ISETP.GE.U32.AND P2, PT, R0, 0x10, PT ;  /* 0x000000100000780c */ /* 0x000fe20003f46070 */
[----:B------:R-:W-:Y:S01]  /*2d20*/  IMAD.MOV.U32 R12, RZ, RZ, 0x1 ;  /* 0x00000001ff0c7424 */ /* 0x000fe200078e00ff */
[----:B------:R-:W-:Y:S02]  /*2d30*/  CS2R R10, SRZ ;  /* 0x00000000000a7805 */ /* 0x000fe4000001ff00 */
[----:B------:R-:W-:Y:S01]  /*2d40*/  CS2R R8, SRZ ;  /* 0x0000000000087805 */ /* 0x000fe2000001ff00 */
[----:B------:R-:W-:Y:S01]  /*2d50*/  UMOV UR6, 0x400 ;  /* 0x0000040000067882 */ /* 0x000fe20000000000 */
[----:B------:R-:W-:Y:S01]  /*2d60*/  UMOV UR5, URZ ;  /* 0x000000ff00057c82 */ /* 0x000fe20008000000 */
[----:B------:R-:W-:-:S12]  /*2d70*/  ULEA UR6, UR47, UR6, 0x18 ;  /* 0x000000062f067291 */ /* 0x000fd8000f8ec0ff */
.L_x_49:
[----:B------:R-:W-:Y:S02]  /*2d80*/  LEA R2, R8, UR6, 0x3 ;  /* 0x0000000608027c11 */ /* 0x000fe4000f8e18ff */
[----:B------:R-:W-:-:S03]  /*2d90*/  SHF.L.U32 R4, R9, 0x1f, RZ ;  /* 0x0000001f09047819 */ /* 0x000fc600000006ff */
[----:B------:R-:W-:Y:S01]  /*2da0*/  VIADD R5, R2, 0xe0 ;  /* 0x000000e002057836 */ /* 0x000fe20000000000 */
[----:B------:R-:W1:Y:S02]  /*2db0*/  SYNCS.PHASECHK.TRANS64.TRYWAIT P0, [R2+URZ+0xd0], R4 ;  /* 0x0000d004020075a7 */ /* 0x000e6400080011ff */
[----:B-1----:R-:W-:Y:S05]  /*2dc0*/  @!P0 BRA `(.L_x_46) ;  /* 0x0000006000c08947 */ /* 0x002fea0003800000 */
.L_x_153:
[----:B------:R-:W-:Y:S01]  /*2dd0*/  ULEA UR4, UR5, UR6, 0x3 ;  /* 0x0000000605047291 */ /* 0x000fe2000f8e18ff */
[----:B-1----:R-:W-:Y:S01]  /*2de0*/  PRMT R2, RZ, 0x654, R5 ;  /* 0x00000654ff027816 */ /* 0x002fe20000000005 */
[----:B------:R-:W-:Y:S01]  /*2df0*/  @!P2 IMAD.MOV.U32 R4, RZ, RZ, 0x10 ;  /* 0x00000010ff04a424 */ /* 0x000fe200078e00ff */
[----:B------:R-:W-:Y:S01]  /*2e00*/  SHF.L.U32 R5, R12, 0x1f, RZ ;  /* 0x0000001f0c057819 */ /* 0x000fe200000006ff */
[----:B------:R-:W-:Y:S01]  /*2e10*/  UIADD3 UR7, UPT, UPT, UR4, 0x70, URZ ;  /* 0x0000007004077890 */ /* 0x000fe2000fffe0ff */
[----:B------:R1:W-:Y:S05]  /*2e20*/  SYNCS.ARRIVE.TRANS64.RED.A1T0 RZ, [R2+URZ], RZ ;  /* 0x000000ff02ff79a7 */ /* 0x0003ea00081004ff */
[----:B------:R-:W-:Y:S01]  /*2e30*/  IMAD.U32 R6, RZ, RZ, UR7 ;  /* 0x00000007ff067e24 */ /* 0x000fe2000f8e00ff */
[----:B------:R-:W2:Y:S04]  /*2e40*/  SYNCS.PHASECHK.TRANS64.TRYWAIT P0, [UR4+0x80], R5 ;  /* 0x00008005ff0075a7 */ /* 0x000ea80008001104 */
[----:B------:R-:W-:Y:S01]  /*2e50*/  PRMT R6, R0, 0x654, R6 ;  /* 0x0000065400067816 */ /* 0x000fe20000000006 */
[----:B-12---:R-:W-:Y:S06]  /*2e60*/  @!P0 BRA `(.L_x_47) ;  /* 0x0000006000ac8947 */ /* 0x006fec0003800000 */
.L_x_155:
[----:B------:R-:W-:Y:S01]  /*2e70*/  ULEA UR8, UR5, UR6, 0x4 ;  /* 0x0000000605087291 */ /* 0x000fe2000f8e20ff */
[----:B------:R-:W-:Y:S01]  /*2e80*/  SEL R3, R6, R3, !P2 ;  /* 0x0000000306037207 */ /* 0x000fe20005000000 */
[----:B------:R-:W-:Y:S01]  /*2e90*/  UIADD3 UR9, UPT, UPT, UR4, 0x70, URZ ;  /* 0x0000007004097890 */ /* 0x000fe2000fffe0ff */
[----:B-1----:R-:W-:Y:S01]  /*2ea0*/  LEA R2, R11, UR6, 0x3 ;  /* 0x000000060b027c11 */ /* 0x002fe2000f8e18ff */
[----:B------:R-:W-:Y:S01]  /*2eb0*/  UIADD3 UR8, UPT, UPT, UR8, 0x100, URZ ;  /* 0x0000010008087890 */ /* 0x000fe2000fffe0ff */
[----:B------:R1:W-:Y:S01]  /*2ec0*/  @!P2 SYNCS.ARRIVE.TRANS64.RED RZ, [R3+URZ], R4 ;  /* 0x0000000403ffa9a7 */ /* 0x0003e200080004ff */
[----:B------:R-:W-:Y:S01]  /*2ed0*/  UIADD3 UR4, UPT, UPT, UR5, 0x1, URZ ;  /* 0x0000000105047890 */ /* 0x000fe2000fffe0ff */
[----:B------:R-:W-:-:S03]  /*2ee0*/  VIADD R8, R8, 0x1 ;  /* 0x0000000108087836 */ /* 0x000fc60000000000 */
[----:B------:R-:W-:Y:S02]  /*2ef0*/  UISETP.NE.AND UP0, UPT, UR4, 0x2, UPT ;  /* 0x000000020400788c */ /* 0x000fe4000bf05270 */
[----:B------:R-:W-:Y:S01]  /*2f00*/  ISETP.NE.AND P0, PT, R8, 0x2, PT ;  /* 0x000000020800780c */ /* 0x000fe20003f05270 */
[----:B------:R-:W-:Y:S06]  /*2f10*/  UGETNEXTWORKID.BROADCAST [UR8], [UR9] ;  /* 0x00000000080073ca */ /* 0x000fec0008000100 */
[----:B------:R-:W-:Y:S02]  /*2f20*/  USEL UR7, URZ, 0x1, UP0 ;  /* 0x00000001ff077887 */ /* 0x000fe40008000000 */
[----:B------:R-:W-:-:S04]  /*2f30*/  USEL UR5, UR4, URZ, UP0 ;  /* 0x000000ff04057287 */ /* 0x000fc80008000000 */
[----:B------:R-:W-:Y:S02]  /*2f40*/  LOP3.LUT R12, R12, UR7, RZ, 0x3c, !PT ;  /* 0x000000070c0c7c12 */ /* 0x000fe4000f8e3cff */
[----:B-1----:R-:W-:-:S04]  /*2f50*/  SHF.L.U32 R4, R10, 0x1f, RZ ;  /* 0x0000001f0a047819 */ /* 0x002fc800000006ff */
[----:B------:R-:W1:Y:S02]  /*2f60*/  SYNCS.PHASECHK.TRANS64.TRYWAIT P1, [R2+URZ+0x70], R4 ;  /* 0x00007004020075a7 */ /* 0x000e6400080211ff */
[----:B-1----:R-:W-:Y:S05]  /*2f70*/  @!P1 BRA `(.L_x_48) ;  /* 0x0000006000809947 */ /* 0x002fea0003800000 */
.L_x_156:
[C---:B-1----:R-:W-:Y:S01]  /*2f80*/  LEA R4, R11.reuse, UR6, 0x4 ;  /* 0x000000060b047c11 */ /* 0x042fe2000f8e20ff */
[----:B------:R-:W-:Y:S01]  /*2f90*/  VIADD R2, R2, 0x80 ;  /* 0x0000008002027836 */ /* 0x000fe20000000000 */
[----:B------:R-:W-:Y:S01]  /*2fa0*/  SEL R8, R8, RZ, P0 ;  /* 0x000000ff08087207 */ /* 0x000fe20000000000 */
[----:B------:R-:W-:-:S03]  /*2fb0*/  VIADD R11, R11, 0x1 ;  /* 0x000000010b0b7836 */ /* 0x000fc60000000000 */
[----:B------:R-:W1:Y:S01]  /*2fc0*/  LDS.128 R4, [R4+0x100] ;  /* 0x0001000004047984 */ /* 0x000e620000000c00 */
[----:B------:R-:W-:Y:S02]  /*2fd0*/  PRMT R2, RZ, 0x654, R2 ;  /* 0x00000654ff027816 */ /* 0x000fe40000000002 */
[C---:B------:R-:W-:Y:S01]  /*2fe0*/  ISETP.NE.AND P1, PT, R11.reuse, 0x2, PT ;  /* 0x000000020b00780c */ /* 0x040fe20003f25270 */
[----:B------:R-:W-:Y:S01]  /*2ff0*/  @!PT LDS RZ, [RZ] ;  /* 0x00000000fffff984 */ /* 0x000fe20000000800 */
[----:B------:R-:W-:Y:S01]  /*3000*/  @!PT LDS RZ, [RZ] ;  /* 0x00000000fffff984 */ /* 0x000fe20000000800 */
[----:B------:R-:W-:Y:S01]  /*3010*/  @!PT LDS RZ, [RZ] ;  /* 0x00000000fffff984 */ /* 0x000fe20000000800 */
[----:B------:R-:W-:Y:S01]  /*3020*/  @!PT LDS RZ, [RZ] ;  /* 0x00000000fffff984 */ /* 0x000fe20000000800 */
[----:B------:R2:W-:Y:S06]  /*3030*/  MEMBAR.ALL.CTA ;  /* 0x0000000000007992 */ /* 0x0005ec0000008000 */
[----:B--2---:R-:W2:Y:S01]  /*3040*/  FENCE.VIEW.ASYNC.S ;  /* 0x00000000000073c6 */ /* 0x004ea20000000000 */
[----:B------:R-:W-:Y:S01]  /*3050*/  SEL R11, R11, RZ, P1 ;  /* 0x000000ff0b0b7207 */ /* 0x000fe20000800000 */
[----:B--2---:R2:W-:Y:S01]  /*3060*/  SYNCS.ARRIVE.TRANS64.RED.A1T0 RZ, [R2+URZ], RZ ;  /* 0x000000ff02ff79a7 */ /* 0x0045e200081004ff */
[----:B-1----:R-:W-:-:S02]  /*3070*/  LOP3.LUT P3, RZ, R6, 0x1, RZ, 0xc0, !PT ;  /* 0x0000000106ff7812 */ /* 0x002fc4000786c0ff */
[----:B------:R-:W-:-:S04]  /*3080*/  SEL R4, RZ, 0x1, P1 ;  /* 0x00000001ff047807 */ /* 0x000fc80000800000 */
[----:B------:R-:W-:Y:S02]  /*3090*/  LOP3.LUT R10, R10, R4, RZ, 0x3c, !PT ;  /* 0x000000040a0a7212 */ /* 0x000fe400078e3cff */
[----:B--2---:R-:W-:-:S04]  /*30a0*/  SEL R2, RZ, 0x1, P0 ;  /* 0x00000001ff027807 */ /* 0x004fc80000000000 */
[----:B------:R-:W-:Y:S01]  /*30b0*/  LOP3.LUT R9, R9, R2, RZ, 0x3c, !PT ;  /* 0x0000000209097212 */ /* 0x000fe200078e3cff */
[----:B------:R-:W-:Y:S06]  /*30c0*/  @P3 BRA `(.L_x_49) ;  /* 0xfffffffc002c3947 */ /* 0x000fec000383ffff */
[----:B------:R-:W-:Y:S01]  /*30d0*/  ULEA UR4, UR5, UR6, 0x3 ;  /* 0x0000000605047291 */ /* 0x000fe2000f8e18ff */
[----:B------:R-:W-:-:S08]  /*30e0*/  SHF.L.U32 R2, R12, 0x1f, RZ ;  /* 0x0000001f0c027819 */ /* 0x000fd000000006ff */
[----:B------:R-:W1:Y:S02]  /*30f0*/  SYNCS.PHASECHK.TRANS64 P0, [UR4+0x80], R2 ;  /* 0x00008002ff0075a7 */ /* 0x000e640008001004 */
[----:B-1----:R-:W-:Y:S05]  /*3100*/  @P0 BRA `(.L_x_50) ;  /* 0x0000000000080947 */ /* 0x002fea0003800000 */
[----:B------:R-:W1:Y:S02]  /*3110*/  SYNCS.PHASECHK.TRANS64.TRYWAIT P0, [UR4+0x80], R2 ;  /* 0x00008002ff0075a7 */ /* 0x000e640008001104 */
[----:B-1----:R-:W-:Y:S05]  /*3120*/  @!P0 BRA `(.L_x_51) ;  /* 0x0000006000288947 */ /* 0x002fea0003800000 */
.L_x_50:
[----:B------:R-:W-:-:S04]  /*3130*/  UIADD3 UR7, UPT, UPT, UR5, 0x1, URZ ;  /* 0x0000000105077890 */ /* 0x000fc8000fffe0ff */
[----:B------:R-:W-:-:S04]  /*3140*/  UISETP.NE.AND UP0, UPT, UR7, 0x2, UPT ;  /* 0x000000020700788c */ /* 0x000fc8000bf05270 */
[----:B------:R-:W-:Y:S02]  /*3150*/  USEL UR8, URZ, 0x1, UP0 ;  /* 0x00000001ff087887 */ /* 0x000fe40008000000 */
[----:B------:R-:W-:-:S04]  /*3160*/  USEL UR7, UR7, URZ, UP0 ;  /* 0x000000ff07077287 */ /* 0x000fc80008000000 */
[----:B------:R-:W-:Y:S01]  /*3170*/  ULEA UR7, UR7, UR6, 0x3 ;  /* 0x0000000607077291 */ /* 0x000fe2000f8e18ff */
[----:B-1----:R-:W-:-:S04]  /*3180*/  LOP3.LUT R2, R12, UR8, RZ, 0x3c, !PT ;  /* 0x000000080c027c12 */ /* 0x002fc8000f8e3cff */
[----:B------:R-:W-:-:S04]  /*3190*/  SHF.L.U32 R0, R2, 0x1f, RZ ;  /* 0x0000001f02007819 */ /* 0x000fc800000006ff */
[----:B------:R-:W1:Y:S02]  /*31a0*/  SYNCS.PHASECHK.TRANS64 P0, [UR7+0x80], R0 ;  /* 0x00008000ff0075a7 */ /* 0x000e640008001007 */
[----:B-1----:R-:W-:Y:S05]  /*31b0*/  @P0 EXIT ;  /* 0x000000000000094d */ /* 0x002fea0003800000 */
[----:B------:R-:W-:Y:S02]  /*31c0*/  SHF.L.U32 R2, R2, 0x1f, RZ ;  /* 0x0000001f02027819 */ /* 0x000fe400000006ff */
[----:B------:R-:W-:-:S07]  /*31d0*/  MOV R0, UR7 ;  /* 0x0000000700007c02 */ /* 0x000fce0008000f00 */
.L_x_52:
[----:B-1----:R1:W2:Y:S02]  /*31e0*/  SYNCS.PHASECHK.TRANS64.TRYWAIT P0, [R0+URZ+0x80], R2 ;  /* 0x00008002000075a7 */ /* 0x0022a400080011ff */
[----:B--2---:R-:W-:Y:S05]  /*31f0*/  @!P0 NANOSLEEP.SYNCS 0x989680 ;  /* 0x009896800000895d */ /* 0x004fea0003900000 */
[----:B------:R-:W2:Y:S02]  /*3200*/  @!P0 SYNCS.PHASECHK.TRANS64 P0, [R0+URZ+0x80], R2 ;  /* 0x00008002000085a7 */ /* 0x000ea400080010ff */
[----:B--2---:R-:W-:Y:S05]  /*3210*/  @P0 EXIT ;  /* 0x000000000000094d */ /* 0x004fea0003800000 */
[----:B------:R-:W-:Y:S05]  /*3220*/  BRA `(.L_x_52) ;  /* 0xfffffffc00ec7947 */ /* 0x000fea000383ffff */
.L_x_45:
[----:B------:R-:W-:Y:S05]  /*3230*/  BRA.U UP4, `(.L_x_53) ;  /* 0x0000001104d47547 */ /* 0x000fea000b800000 */
[----:B------:R-:W-:Y:S01]  /*3240*/  UMOV UR4, 0x40 ;  /* 0x0000004000047882 */ /* 0x000fe20000000000 */
[----:B------:R-:W-:Y:S01]  /*3250*/  NOP ;  /* 0x0000000000007918 */ /* 0x000fe20000000000 */
[----:B------:R-:W-:Y:S01]  /*3260*/  ULEA UR5, UR47, UR4, 0x18 ;  /* 0x000000042f057291 */ /* 0x000fe2000f8ec0ff */
[----:B------:R-:W-:Y:S02]  /*3270*/  UMOV UR6, 0x400 ;  /* 0x0000040000067882 */ /* 0x000fe40000000000 */
[----:B------:R-:W-:-:S06]  /*3280*/  ULEA UR6, UR47, UR6, 0x18 ;  /* 0x000000062f067291 */ /* 0x000fcc000f8ec0ff */
[----:B------:R-:W1:Y:S02]  /*3290*/  LDS.U8 R0, [UR5+0x1c] ;  /* 0x00001c05ff007984 */ /* 0x000e640008000000 */
[----:B-1----:R-:W-:-:S13]  /*32a0*/  ISETP.NE.AND P0, PT, R0, RZ, PT ;  /* 0x000000ff0000720c */ /* 0x002fda0003f05270 */
[----:B------:R-:W-:Y:S05]  /*32b0*/  @P0 BRA `(.L_x_54) ;  /* 0x0000000400080947 */ /* 0x000fea0003800000 */
[----:B------:R-:W-:Y:S02]  /*32c0*/  UISETP.NE.U32.AND UP1, UPT, UR46, 0x1, UPT ;  /* 0x000000012e00788c */ /* 0x000fe4000bf25070 */
[----:B------:R-:W-:-:S07]  /*32d0*/  UIADD3 UR7, UPT, UPT, UR5, 0x8, URZ ;  /* 0x0000000805077890 */ /* 0x000fce000fffe0ff */
[----:B------:R-:W-:Y:S05]  /*32e0*/  BRA.U !UP1, `(.L_x_55) ;  /* 0x00000001099c7547 */ /* 0x000fea000b800000 */
[----:B------:R-:W-:Y:S01]  /*32f0*/  ELECT P0, URZ, PT ;  /* 0x0000000000ff782f */ /* 0x000fe20003800000 */
[----:B------:R-:W-:-:S12]  /*3300*/  BSSY B0, `(.L_x_55) ;  /* 0x0000025000007945 */ /* 0x000fd80003800000 */
[----:B------:R-:W-:Y:S05]  /*3310*/  @!P0 BRA `(.L_x_56) ;  /* 0x00000000008c8947 */ /* 0x000fea0003800000 */
[----:B------:R-:W-:-:S05]  /*3320*/  UMOV UR4, 0x10 ;  /* 0x0000001000047882 */ /* 0x000fca0000000000 */
[----:B------:R-:W-:Y:S04]  /*3330*/  DEPBAR.LE SB1, 0x36 ;  /* 0x00009d800000791a */ /* 0x000fe80000000000 */
[----:B------:R-:W1:Y:S02]  /*3340*/  UTCATOMSWS.2CTA.FIND_AND_SET.ALIGN UP0, UR4, UR4 ;  /* 0x00000004000475e3 */ /* 0x000e640008200800 */
[----:B-1----:R-:W-:Y:S01]  /*3350*/  MOV R10, UR4 ;  /* 0x00000004000a7c02 */ /* 0x002fe20008000f00 */
[----:B------:R-:W-:Y:S06]  /*3360*/  BRA.U UP0, `(.L_x_57) ;  /* 0x0000000100187547 */ /* 0x000fec000b800000 */
.L_x_58:
[----:B------:R-:W-:Y:S05]  /*3370*/  NANOSLEEP 0x64 ;  /* 0x000000640000795d */ /* 0x000fea0003800000 */
[----:B------:R-:W-:-:S05]  /*3380*/  UMOV UR4, 0x10 ;  /* 0x0000001000047882 */ /* 0x000fca0000000000 */
[----:B------:R-:W-:Y:S04]  /*3390*/  DEPBAR.LE SB1, 0x36 ;  /* 0x00009d800000791a */ /* 0x000fe80000000000 */
[----:B------:R-:W1:Y:S02]  /*33a0*/  UTCATOMSWS.2CTA.FIND_AND_SET.ALIGN UP0, UR4, UR4 ;  /* 0x00000004000475e3 */ /* 0x000e640008200800 */
[----:B-1----:R-:W-:Y:S01]  /*33b0*/  MOV R10, UR4 ;  /* 0x00000004000a7c02 */ /* 0x002fe20008000f00 */
[----:B------:R-:W-:Y:S05]  /*33c0*/  BRA.U !UP0, `(.L_x_58) ;  /* 0xfffffffd08e87547 */ /* 0x000fea000b83ffff */
.L_x_57:
[----:B------:R-:W1:Y:S01]  /*33d0*/  LDS R6, [UR5+0x10] ;  /* 0x00001005ff067984 */ /* 0x000e620008000800 */
[----:B------:R-:W-:Y:S01]  /*33e0*/  IMAD.U32 R0, RZ, RZ, UR6 ;  /* 0x00000006ff007e24 */ /* 0x000fe2000f8e00ff */
[----:B------:R-:W-:-:S03]  /*33f0*/  MOV R4, UR48 ;  /* 0x0000003000047c02 */ /* 0x000fc60008000f00 */
[----:B------:R-:W-:Y:S01]  /*3400*/  VIADD R0, R0, 0x120 ;  /* 0x0000012000007836 */ /* 0x000fe20000000000 */
[----:B-1----:R-:W-:-:S04]  /*3410*/  SHF.L.U32 R6, R6, 0x1f, RZ ;  /* 0x0000001f06067819 */ /* 0x002fc800000006ff */
[----:B------:R-:W1:Y:S02]  /*3420*/  SYNCS.PHASECHK.TRANS64.TRYWAIT P0, [UR5+0x8], R6 ;  /* 0x00000806ff0075a7 */ /* 0x000e640008001105 */
[----:B-1----:R-:W-:Y:S05]  /*3430*/  @P0 BRA `(.L_x_59) ;  /* 0x0000000000080947 */ /* 0x002fea0003800000 */
[----:B------:R-:W1:Y:S02]  /*3440*/  SYNCS.PHASECHK.TRANS64.TRYWAIT P0, [UR5+0x8], R6 ;  /* 0x00000806ff0075a7 */ /* 0x000e640008001105 */
[----:B-1----:R-:W-:Y:S05]  /*3450*/  @!P0 BRA `(.L_x_60) ;  /* 0x0000005c00748947 */ /* 0x002fea0003800000 */
.L_x_59:
[----:B------:R-:W-:Y:S01]  /*3460*/  PRMT R4, R4, 0x654, R0 ;  /* 0x0000065404047816 */ /* 0x000fe20000000000 */
[----:B------:R-:W-:Y:S01]  /*3470*/  HFMA2 R0, -RZ, RZ, 0, 5.9604644775390625e-08 ;  /* 0x00000001ff007431 */ /* 0x000fe200000001ff */
[----:B------:R-:W-:Y:S01]  /*3480*/  UPRMT UR4, UR48, 0x654, UR7 ;  /* 0x0000065430047896 */ /* 0x000fe20008000007 */
[----:B------:R-:W-:Y:S02]  /*3490*/  IMAD.MOV.U32 R8, RZ, RZ, 0xffff ;  /* 0x0000ffffff087424 */ /* 0x000fe400078e00ff */
[----:B-1----:R-:W-:Y:S02]  /*34a0*/  IMAD.MOV.U32 R6, RZ, RZ, 0x4 ;  /* 0x00000004ff067424 */ /* 0x002fe400078e00ff */
[----:B------:R-:W-:Y:S01]  /*34b0*/  IMAD.SHL.U32 R9, R10, 0x20, RZ ;  /* 0x000000200a097824 */ /* 0x000fe200078e00ff */
[----:B------:R-:W-:Y:S02]  /*34c0*/  MOV R5, UR4 ;  /* 0x0000000400057c02 */ /* 0x000fe40008000f00 */
[-C--:B------:R-:W-:Y:S01]  /*34d0*/  SHF.L.U32 R8, R8, R10.reuse, RZ ;  /* 0x0000000a08087219 */ /* 0x080fe200000006ff */
[----:B------:R1:W-:Y:S01]  /*34e0*/  SYNCS.ARRIVE.TRANS64.RED RZ, [UR4], R6 ;  /* 0x00000006ffff79a7 */ /* 0x0003e20008000404 */
[----:B------:R-:W-:Y:S01]  /*34f0*/  SHF.L.U32 R7, R0, R10, RZ ;  /* 0x0000000a00077219 */ /* 0x000fe200000006ff */
[----:B------:R1:W-:Y:S04]  /*3500*/  STS [UR6+0x120], R9 ;  /* 0x00012009ff007988 */ /* 0x0003e80008000806 */
[----:B------:R1:W-:Y:S04]  /*3510*/  STAS [R4.64], R10 ;  /* 0x0000000a04007dbd */ /* 0x0003e8000c0008ff */
[----:B------:R1:W-:Y:S04]  /*3520*/  ATOMS.OR RZ, [UR5+0x14], R8 ;  /* 0x00001408ffff798c */ /* 0x0003e8000b000005 */
[----:B------:R1:W-:Y:S04]  /*3530*/  ATOMS.OR RZ, [UR5+0x18], R7 ;  /* 0x00001807ffff798c */ /* 0x0003e8000b000005 */
[----:B------:R1:W-:Y:S02]  /*3540*/  ATOMS.XOR RZ, [UR5+0x10], R0 ;  /* 0x00001000ffff798c */ /* 0x0003e4000b800005 */
.L_x_56:
[----:B------:R-:W-:Y:S05]  /*3550*/  BSYNC B0 ;  /* 0x0000000000007941 */ /* 0x000fea0003800000 */
.L_x_55:
[----:B------:R-:W-:Y:S05]  /*3560*/  BRA.U UP1, `(.L_x_61) ;  /* 0x00000001016c7547 */ /* 0x000fea000b800000 */
[----:B------:R-:W-:-:S03]  /*3570*/  UMOV UR4, 0xffffffff ;  /* 0xffffffff00047882 */ /* 0x000fc60000000000 */
[----:B------:R-:W-:Y:S05]  /*3580*/  BRA.DIV UR4, `(.L_x_62) ;  /* 0x0000005e04407947 */ /* 0x000fea000b800000 */
[----:B------:R-:W-:-:S13]  /*3590*/  ELECT P6, URZ, PT ;  /* 0x0000000000ff782f */ /* 0x000fda00038c0000 */
.L_x_160:
[----:B------:R-:W-:Y:S05]  /*35a0*/  @!P6 BRA `(.L_x_61) ;  /* 0x00000000005ce947 */ /* 0x000fea0003800000 */
[----:B-1----:R-:W1:Y:S02]  /*35b0*/  LDS R4, [UR5+0x10] ;  /* 0x00001005ff047984 */ /* 0x002e640008000800 */
[----:B-1----:R-:W-:-:S04]  /*35c0*/  SHF.L.U32 R4, R4, 0x1f, RZ ;  /* 0x0000001f04047819 */ /* 0x002fc800000006ff */
[----:B------:R-:W1:Y:S02]  /*35d0*/  SYNCS.PHASECHK.TRANS64.TRYWAIT P0, [UR5+0x8], R4 ;  /* 0x00000804ff0075a7 */ /* 0x000e640008001105 */
[----:B-1----:R-:W-:Y:S05]  /*35e0*/  @P0 BRA `(.L_x_63) ;  /* 0x0000000000080947 */ /* 0x002fea0003800000 */
[----:B------:R-:W1:Y:S02]  /*35f0*/  SYNCS.PHASECHK.TRANS64.TRYWAIT P0, [UR5+0x8], R4 ;  /* 0x00000804ff0075a7 */ /* 0x000e640008001105 */
[----:B-1----:R-:W-:Y:S05]  /*3600*/  @!P0 BRA `(.L_x_64) ;  /* 0x0000005c00408947 */ /* 0x002fea0003800000 */
.L_x_63:
[----:B------:R-:W2:Y:S01]  /*3610*/  LDS R6, [UR6+0x120] ;  /* 0x00012006ff067984 */ /* 0x000ea20008000800 */
[----:B-1----:R-:W-:Y:S02]  /*3620*/  HFMA2 R0, -RZ, RZ, 0, 5.9604644775390625e-08 ;  /* 0x00000001ff007431 */ /* 0x002fe400000001ff */
[----:B------:R-:W-:Y:S01]  /*3630*/  IMAD.MOV.U32 R4, RZ, RZ, 0xffff ;  /* 0x0000ffffff047424 */ /* 0x000fe200078e00ff */
[----:B------:R-:W-:Y:S01]  /*3640*/  UPRMT UR4, UR48, 0x654, UR7 ;  /* 0x0000065430047896 */ /* 0x000fe20008000007 */
[----:B--2---:R-:W-:-:S03]  /*3650*/  IMAD.SHL.U32 R5, R6, 0x20, RZ ;  /* 0x0000002006057824 */ /* 0x004fc600078e00ff */
[-C--:B------:R-:W-:Y:S02]  /*3660*/  SHF.L.U32 R4, R4, R6.reuse, RZ ;  /* 0x0000000604047219 */ /* 0x080fe400000006ff */
[----:B------:R-:W-:Y:S01]  /*3670*/  SHF.L.U32 R6, R0, R6, RZ ;  /* 0x0000000600067219 */ /* 0x000fe200000006ff */
[----:B------:R2:W-:Y:S04]  /*3680*/  STS [UR6+0x120], R5 ;  /* 0x00012005ff007988 */ /* 0x0005e80008000806 */
[----:B------:R2:W-:Y:S04]  /*3690*/  ATOMS.OR RZ, [UR5+0x14], R4 ;  /* 0x00001404ffff798c */ /* 0x0005e8000b000005 */
[----:B------:R2:W-:Y:S01]  /*36a0*/  ATOMS.OR RZ, [UR5+0x18], R6 ;  /* 0x00001806ffff798c */ /* 0x0005e2000b000005 */
[----:B------:R-:W-:Y:S03]  /*36b0*/  SYNCS.ARRIVE.TRANS64.RED.A1T0 RZ, [UR4], RZ ;  /* 0x000000ffffff79a7 */ /* 0x000fe60008100404 */
[----:B------:R2:W-:Y:S01]  /*36c0*/  ATOMS.XOR RZ, [UR5+0x10], R0 ;  /* 0x00001000ffff798c */ /* 0x0005e2000b800005 */
[----:B------:R-:W-:Y:S05]  /*36d0*/  BRA `(.L_x_61) ;  /* 0x0000000000107947 */ /* 0x000fea0003800000 */
.L_x_54:
[----:B------:R-:W-:Y:S02]  /*36e0*/  MOV R0, 0xffffffff ;  /* 0xffffffff00007802 */ /* 0x000fe40000000f00 */
[----:B------:R-:W-:-:S03]  /*36f0*/  MOV R4, 0x3720 ;  /* 0x0000372000047802 */ /* 0x000fc60000000f00 */
[----:B------:R1:W-:Y:S04]  /*3700*/  STS [UR6+0x120], R0 ;  /* 0x00012000ff007988 */ /* 0x0003e80008000806 */
[----:B-1---5:R-:W-:Y:S05]  /*3710*/  CALL.REL.NOINC `($__internal_1_$__cuda_sm10x_tcgen05_guardrail_trap_phase_invalid_during_alloc) ;  /* 0x0000006400147944 */ /* 0x022fea0003c00000 */
.L_x_61:
[----:B------:R-:W-:Y:S05]  /*3720*/  WARPSYNC.ALL ;  /* 0x0000000000007948 */ /* 0x000fea0003800000 */
[----:B------:R-:W3:Y:S01]  /*3730*/  S2UR UR4, SR_CgaCtaId ;  /* 0x00000000000479c3 */ /* 0x000ee20000008800 */
[----:B------:R-:W-:Y:S01]  /*3740*/  UMOV UR26, 0x400 ;  /* 0x00000400001a7882 */ /* 0x000fe20000000000 */
[----:B------:R-:W-:-:S06]  /*3750*/  NOP ;  /* 0x0000000000007918 */ /* 0x000fcc0000000000 */
[----:B------:R-:W-:Y:S06]  /*3760*/  BAR.ARV 0x6, 0xa0 ;  /* 0x0182800000007b1d */ /* 0x000fec0000002000 */
[----:B------:R-:W4:Y:S01]  /*3770*/  LDCU UR6, c[0x0][0x38c] ;  /* 0x00007180ff0677ac */ /* 0x000f220008000800 */
[----:B------:R-:W-:Y:S01]  /*3780*/  LOP3.LUT R3, R3, 0xffff, RZ, 0xc0, !PT ;  /* 0x0000ffff03037812 */ /* 0x000fe200078ec0ff */
[----:B-1----:R-:W-:Y:S01]  /*3790*/  IMAD.MOV.U32 R9, RZ, RZ, 0x1 ;  /* 0x00000001ff097424 */ /* 0x002fe200078e00ff */
[----:B------:R-:W-:Y:S01]  /*37a0*/  LOP3.LUT R2, R2, 0xffff, RZ, 0xc0, !PT ;  /* 0x0000ffff02027812 */ /* 0x000fe200078ec0ff */
[----:B------:R-:W-:Y:S01]  /*37b0*/  IMAD.MOV.U32 R8, RZ, RZ, RZ ;  /* 0x000000ffff087224 */ /* 0x000fe200078e00ff */
[----:B------:R-:W-:Y:S01]  /*37c0*/  R2UR UR28, R3 ;  /* 0x00000000031c72ca */ /* 0x000fe200000e0000 */
[----:B------:R-:W-:Y:S01]  /*37d0*/  UMOV UR32, URZ ;  /* 0x000000ff00207c82 */ /* 0x000fe20008000000 */
[----:B------:R-:W-:-:S02]  /*37e0*/  R2UR UR42, R2 ;  /* 0x00000000022a72ca */ /* 0x000fc400000e0000 */
[----:B------:R-:W-:Y:S01]  /*37f0*/  CS2R R2, SRZ ;  /* 0x0000000000027805 */ /* 0x000fe2000001ff00 */
[----:B------:R-:W-:Y:S01]  /*3800*/  UMOV UR23, URZ ;  /* 0x000000ff00177c82 */ /* 0x000fe20008000000 */
[----:B---3--:R-:W-:Y:S01]  /*3810*/  ULEA UR26, UR4, UR26, 0x18 ;  /* 0x0000001a041a7291 */ /* 0x008fe2000f8ec0ff */
[----:B------:R-:W-:Y:S01]  /*3820*/  UMOV UR22, URZ ;  /* 0x000000ff00167c82 */ /* 0x000fe20008000000 */
[----:B------:R-:W-:Y:S02]  /*3830*/  UISETP.NE.AND UP3, UPT, UR46, URZ, UPT ;  /* 0x000000ff2e00728c */ /* 0x000fe4000bf65270 */
[----:B------:R-:W-:Y:S02]  /*3840*/  UIADD3 UR4, UPT, UPT, UR26, 0x4300, URZ ;  /* 0x000043001a047890 */ /* 0x000fe4000fffe0ff */
[----:B------:R-:W-:-:S03]  /*3850*/  UIADD3 UR5, UPT, UPT, UR26, 0x8300, URZ ;  /* 0x000083001a057890 */ /* 0x000fc6000fffe0ff */
[----:B--2---:R-:W1:Y:S01]  /*3860*/  LDS R0, [UR26+0x120] ;  /* 0x0001201aff007984 */ /* 0x004e620008000800 */
[----:B----4-:R-:W-:Y:S02]  /*3870*/  UIADD3 UR6, UPT, UPT, UR6, 0x3f, URZ ;  /* 0x0000003f06067890 */ /* 0x010fe4000fffe0ff */
[----:B------:R-:W-:Y:S02]  /*3880*/  USHF.R.U32.HI UR4, URZ, 0x4, UR4 ;  /* 0x00000004ff047899 */ /* 0x000fe40008011604 */
[----:B------:R-:W-:Y:S02]  /*3890*/  USHF.R.S32.HI UR33, URZ, 0x1f, UR6 ;  /* 0x0000001fff217899 */ /* 0x000fe40008011406 */
[----:B------:R-:W-:Y:S02]  /*38a0*/  USHF.R.U32.HI UR5, URZ, 0x4, UR5 ;  /* 0x00000004ff057899 */ /* 0x000fe40008011605 */
[----:B------:R-:W-:Y:S02]  /*38b0*/  ULEA.HI UR33, UR33, UR6, URZ, 0x6 ;  /* 0x0000000621217291 */ /* 0x000fe4000f8f30ff */
[----:B------:R-:W-:-:S02]  /*38c0*/  ULOP3.LUT UR29, UR4, 0x3fff, URZ, 0xc0, !UPT ;  /* 0x00003fff041d7892 */ /* 0x000fc4000f8ec0ff */
[----:B------:R-:W-:Y:S01]  /*38d0*/  USHF.R.S32.HI UR33, URZ, 0x6, UR33 ;  /* 0x00000006ff217899 */ /* 0x000fe20008011421 */
[----:B------:R-:W-:Y:S01]  /*38e0*/  UMOV UR40, 0x0 ;  /* 0x0000000000287882 */ /* 0x000fe20000000000 */
[----:B------:R-:W-:Y:S02]  /*38f0*/  UMOV UR41, 0x8210010 ;  /* 0x0821001000297882 */ /* 0x000fe40000000000 */
[----:B------:R-:W-:Y:S02]  /*3900*/  UISETP.LT.AND UP0, UPT, UR33, 0x1, UPT ;  /* 0x000000012100788c */ /* 0x000fe4000bf01270 */
[----:B------:R-:W-:Y:S02]  /*3910*/  ULOP3.LUT UR30, UR5, 0x3fff, URZ, 0xc0, !UPT ;  /* 0x00003fff051e7892 */ /* 0x000fe4000f8ec0ff */
[----:B------:R-:W-:Y:S02]  /*3920*/  ULOP3.LUT UR29, UR29, 0x10000, URZ, 0xfc, !UPT ;  /* 0x000100001d1d7892 */ /* 0x000fe4000f8efcff */
[----:B------:R-:W-:Y:S01]  /*3930*/  USEL UR43, UR33, 0x1, !UP0 ;  /* 0x00000001212b7887 */ /* 0x000fe2000c000000 */
[----:B------:R-:W-:Y:S01]  /*3940*/  UMOV UR38, 0x0 ;  /* 0x0000000000267882 */ /* 0x000fe20000000000 */
[----:B------:R-:W-:Y:S01]  /*3950*/  UMOV UR39, 0x8210010 ;  /* 0x0821001000277882 */ /* 0x000fe20000000000 */
[----:B------:R-:W-:Y:S01]  /*3960*/  UMOV UR36, 0x0 ;  /* 0x0000000000247882 */ /* 0x000fe20000000000 */
[----:B------:R-:W-:Y:S01]  /*3970*/  UMOV UR37, 0x8210010 ;  /* 0x0821001000257882 */ /* 0x000fe20000000000 */
[----:B------:R-:W-:Y:S01]  /*3980*/  UMOV UR34, 0x0 ;  /* 0x0000000000227882 */ /* 0x000fe20000000000 */
[----:B------:R-:W-:Y:S01]  /*3990*/  UMOV UR35, 0x8210010 ;  /* 0x0821001000237882 */ /* 0x000fe20000000000 */
[----:B-1----:R-:W-:-:S15]  /*39a0*/  R2UR UR44, R0 ;  /* 0x00000000002c72ca */ /* 0x002fde00000e0000 */
.L_x_72:
[C---:B------:R-:W-:Y:S02]  /*39b0*/  LEA R0, R8.reuse, UR26, 0x3 ;  /* 0x0000001a08007c11 */ /* 0x040fe4000f8e18ff */
[----:B------:R-:W-:Y:S02]  /*39c0*/  SHF.L.U32 R4, R3, 0x1f, RZ ;  /* 0x0000001f03047819 */ /* 0x000fe400000006ff */
[----:B------:R-:W-:Y:S02]  /*39d0*/  LEA R5, R8, UR26, 0x4 ;  /* 0x0000001a08057c11 */ /* 0x000fe4000f8e20ff */
[----:B------:R-:W1:Y:S02]  /*39e0*/  SYNCS.PHASECHK.TRANS64.TRYWAIT P0, [R0+URZ+0x70], R4 ;  /* 0x00007004000075a7 */ /* 0x000e6400080011ff */
[----:B-1-3--:R-:W-:Y:S05]  /*39f0*/  @!P0 BRA `(.L_x_65) ;  /* 0x00000058005c8947 */ /* 0x00afea0003800000 */
.L_x_161:
[----:B-1----:R-:W1:Y:S01]  /*3a00*/  LDS.128 R4, [R5+0x100] ;  /* 0x0001000005047984 */ /* 0x002e620000000c00 */
[----:B------:R-:W-:Y:S02]  /*3a10*/  VIADD R0, R0, 0x80 ;  /* 0x0000008000007836 */ /* 0x000fe40000000000 */
[----:B------:R-:W-:Y:S01]  /*3a20*/  VIADD R8, R8, 0x1 ;  /* 0x0000000108087836 */ /* 0x000fe20000000000 */
[----:B------:R-:W-:Y:S01]  /*3a30*/  @!PT LDS RZ, [RZ] ;  /* 0x00000000fffff984 */ /* 0x000fe20000000800 */
[----:B------:R-:W-:Y:S01]  /*3a40*/  @!PT LDS RZ, [RZ] ;  /* 0x00000000fffff984 */ /* 0x000fe20000000800 */
[----:B------:R-:W-:Y:S01]  /*3a50*/  @!PT LDS RZ, [RZ] ;  /* 0x00000000fffff984 */ /* 0x000fe20000000800 */
[----:B------:R-:W-:Y:S01]  /*3a60*/  @!PT LDS RZ, [RZ] ;  /* 0x00000000fffff984 */ /* 0x000fe20000000800 */
[----:B------:R2:W-:Y:S06]  /*3a70*/  MEMBAR.ALL.CTA ;  /* 0x0000000000007992 */ /* 0x0005ec0000008000 */
[----:B--2---:R-:W2:Y:S01]  /*3a80*/  FENCE.VIEW.ASYNC.S ;  /* 0x00000000000073c6 */ /* 0x004ea20000000000 */
[----:B------:R-:W-:-:S04]  /*3a90*/  PRMT R0, RZ, 0x654, R0 ;  /* 0x00000654ff007816 */ /* 0x000fc80000000000 */
[----:B--2---:R2:W-:Y:S01]  /*3aa0*/  SYNCS.ARRIVE.TRANS64.RED.A1T0 RZ, [R0+URZ], RZ ;  /* 0x000000ff00ff79a7 */ /* 0x0045e200081004ff */
[----:B-1----:R-:W-:Y:S01]  /*3ab0*/  LOP3.LUT P1, RZ, R6, 0x1, RZ, 0xc0, !PT ;  /* 0x0000000106ff7812 */ /* 0x002fe2000782c0ff */
[----:B--2---:R-:W-:-:S12]  /*3ac0*/  BRA.U UP3, `(.L_x_66) ;  /* 0x0000000503087547 */ /* 0x004fd8000b800000 */
[----:B------:R-:W1:Y:S01]  /*3ad0*/  LDCU UR4, c[0x0][0x38c] ;  /* 0x00007180ff0477ac */ /* 0x000e620008000800 */
[----:B------:R-:W-:Y:S02]  /*3ae0*/  PLOP3.LUT P2, PT, PT, PT, PT, 0x80, 0x8 ;  /* 0x000000000008781c */ /* 0x000fe40003f4f070 */
[----:B------:R-:W-:Y:S01]  /*3af0*/  SHF.L.U32 R4, R9, 0x1f, RZ ;  /* 0x0000001f09047819 */ /* 0x000fe200000006ff */
[----:B------:R-:W-:Y:S02]  /*3b00*/  ULEA UR31, UR32, UR26, 0x3 ;  /* 0x0000001a201f7291 */ /* 0x000fe4000f8e18ff */
[----:B------:R-:W-:Y:S02]  /*3b10*/  ULEA UR11, UR32, UR44, 0x6 ;  /* 0x0000002c200b7291 */ /* 0x000fe4000f8e30ff */
[----:B-1----:R-:W-:-:S06]  /*3b20*/  UISETP.GE.AND UP0, UPT, UR4, 0x1, UPT ;  /* 0x000000010400788c */ /* 0x002fcc000bf06270 */
[----:B------:R-:W-:-:S05]  /*3b30*/  PLOP3.LUT P0, PT, PT, PT, UP0, 0x80, 0x8 ;  /* 0x000000000008781c */ /* 0x000fca0003f0f008 */
[----:B------:R-:W-:-:S08]  /*3b40*/  @UP0 ULEA UR4, UR23, UR26, 0x3 ;  /* 0x0000001a17040291 */ /* 0x000fd0000f8e18ff */
[----:B------:R-:W-:-:S04]  /*3b50*/  @P0 SHF.L.U32 R0, R2, 0x1f, RZ ;  /* 0x0000001f02000819 */ /* 0x000fc800000006ff */
[----:B------:R1:W2:Y:S01]  /*3b60*/  @P0 SYNCS.PHASECHK.TRANS64.TRYWAIT P2, [UR4], R0 ;  /* 0x00000000ff0005a7 */ /* 0x0002a20008041104 */
[----:B------:R-:W3:Y:S02]  /*3b70*/  SYNCS.PHASECHK.TRANS64.TRYWAIT P0, [UR31+0xb0], R4 ;  /* 0x0000b004ff0075a7 */ /* 0x000ee4000800111f */
[----:B-123--:R-:W-:Y:S05]  /*3b80*/  @!P0 BRA `(.L_x_67) ;  /* 0x00000058000c8947 */ /* 0x00efea0003800000 */
.L_x_163:
[----:B------:R-:W-:Y:S01]  /*3b90*/  UMOV UR27, UR22 ;  /* 0x00000016001b7c82 */ /* 0x000fe20008000000 */
[----:B------:R-:W-:Y:S05]  /*3ba0*/  BRA.U !UP0, `(.L_x_68) ;  /* 0x0000000108c07547 */ /* 0x000fea000b800000 */
[----:B------:R-:W-:Y:S02]  /*3bb0*/  UIADD3 UR27, UPT, UPT, UR43, UR22, URZ ;  /* 0x000000162b1b7290 */ /* 0x000fe4000fffe0ff */
[----:B------:R-:W-:Y:S01]  /*3bc0*/  UPLOP3.LUT UP2, UPT, UPT, UPT, UPT, 0x40, 0x4 ;  /* 0x000000000004789c */ /* 0x000fe20003f4e870 */
[----:B------:R-:W-:Y:S01]  /*3bd0*/  UMOV UR24, UR33 ;  /* 0x0000002100187c82 */ /* 0x000fe20008000000 */
[----:B------:R-:W-:-:S09]  /*3be0*/  UMOV UR10, UR23 ;  /* 0x00000017000a7c82 */ /* 0x000fd20008000000 */
.L_x_71:
[----:B--2---:R-:W-:Y:S01]  /*3bf0*/  ULEA UR5, UR10, UR26, 0x3 ;  /* 0x0000001a0a057291 */ /* 0x004fe2000f8e18ff */
[----:B---3--:R-:W-:Y:S11]  /*3c00*/  @P2 BRA `(.L_x_69) ;  /* 0x00000000000c2947 */ /* 0x008ff60003800000 */
[----:B-1----:R-:W-:Y:S04]  /*3c10*/  SHF.L.U32 R4, R2, 0x1f, RZ ;  /* 0x0000001f02047819 */ /* 0x002fe800000006ff */
[----:B------:R-:W1:Y:S02]  /*3c20*/  SYNCS.PHASECHK.TRANS64.TRYWAIT P0, [UR5], R4 ;  /* 0x00000004ff0075a7 */ /* 0x000e640008001105 */
[----:B-1----:R-:W-:Y:S05]  /*3c30*/  @!P0 BRA `(.L_x_70) ;  /* 0x0000005400f88947 */ /* 0x002fea0003800000 */
.L_x_69:
[----:B------:R-:W-:Y:S01]  /*3c40*/  UISETP.NE.AND UP0, UPT, UR24, 0x1, UPT ;  /* 0x000000011800788c */ /* 0x000fe2000bf05270 */
[----:B------:R-:W-:Y:S01]  /*3c50*/  PLOP3.LUT P2, PT, PT, PT, PT, 0x80, 0x8 ;  /* 0x000000000008781c */ /* 0x000fe20003f4f070 */
[----:B------:R-:W-:Y:S02]  /*3c60*/  UIADD3 UR4, UPT, UPT, UR10, 0x1, URZ ;  /* 0x000000010a047890 */ /* 0x000fe4000fffe0ff */
[----:B------:R-:W-:Y:S02]  /*3c70*/  UIADD3 UR25, UPT, UPT, UR5, 0x10, URZ ;  /* 0x0000001005197890 */ /* 0x000fe4000fffe0ff */
[----:B------:R-:W-:Y:S01]  /*3c80*/  UISETP.NE.AND UP1, UPT, UR4, 0x2, UPT ;  /* 0x000000020400788c */ /* 0x000fe2000bf25270 */
[----:B------:R-:W-:Y:S01]  /*3c90*/  PLOP3.LUT P0, PT, PT, PT, UP0, 0x80, 0x8 ;  /* 0x000000000008781c */ /* 0x000fe20003f0f008 */
[----:B------:R-:W-:Y:S02]  /*3ca0*/  UIADD3 UR22, UPT, UPT, UR22, 0x1, URZ ;  /* 0x0000000116167890 */ /* 0x000fe4000fffe0ff */
[----:B------:R-:W-:Y:S02]  /*3cb0*/  USEL UR6, URZ, 0x1, UP1 ;  /* 0x00000001ff067887 */ /* 0x000fe40008800000 */
[----:B------:R-:W-:Y:S02]  /*3cc0*/  USEL UR23, UR4, URZ, UP1 ;  /* 0x000000ff04177287 */ /* 0x000fe40008800000 */
[----:B------:R-:W-:Y:S02]  /*3cd0*/  UIADD3 UR24, UPT, UPT, UR24, -0x1, URZ ;  /* 0xffffffff18187890 */ /* 0x000fe4000fffe0ff */
[----:B------:R-:W-:Y:S01]  /*3ce0*/  @UP0 ULEA UR4, UR23, UR26, 0x3 ;  /* 0x0000001a17040291 */ /* 0x000fe2000f8e18ff */
[----:B------:R-:W-:Y:S01]  /*3cf0*/  LOP3.LUT R2, R2, UR6, RZ, 0x3c, !PT ;  /* 0x0000000602027c12 */ /* 0x000fe2000f8e3cff */
[----:B------:R-:W-:Y:S02]  /*3d00*/  ULEA UR6, UR10, UR30, 0x9 ;  /* 0x0000001e0a067291 */ /* 0x000fe4000f8e48ff */
[----:B------:R-:W-:Y:S01]  /*3d10*/  UISETP.NE.AND UP0, UPT, UR22, UR27, UPT ;  /* 0x0000001b1600728c */ /* 0x000fe2000bf05270 */
[----:B-1----:R-:W-:Y:S01]  /*3d20*/  @P0 SHF.L.U32 R0, R2, 0x1f, RZ ;  /* 0x0000001f02000819 */ /* 0x002fe200000006ff */
[----:B------:R-:W-:Y:S02]  /*3d30*/  UIADD3 UR20, UPT, UPT, UR6, 0x80, URZ ;  /* 0x0000008006147890 */ /* 0x000fe4000fffe0ff */
[----:B------:R-:W-:Y:S01]  /*3d40*/  UIADD3 UR16, UPT, UPT, UR6, 0x100, URZ ;  /* 0x0000010006107890 */ /* 0x000fe2000fffe0ff */
[----:B------:R2:W3:Y:S01]  /*3d50*/  @P0 SYNCS.PHASECHK.TRANS64.TRYWAIT P2, [UR4], R0 ;  /* 0x00000000ff0005a7 */ /* 0x0004e20008041104 */
[----:B------:R-:W-:Y:S02]  /*3d60*/  ULEA UR4, UR10, UR29, 0x9 ;  /* 0x0000001d0a047291 */ /* 0x000fe4000f8e48ff */
[----:B------:R-:W-:Y:S02]  /*3d70*/  UIADD3 UR12, UPT, UPT, UR6, 0x180, URZ ;  /* 0x00000180060c7890 */ /* 0x000fe4000fffe0ff */
[----:B------:R-:W-:Y:S02]  /*3d80*/  UIADD3 UR18, UPT, UPT, UR4, 0x2, URZ ;  /* 0x0000000204127890 */ /* 0x000fe4000fffe0ff */
[----:B------:R-:W-:Y:S02]  /*3d90*/  UIADD3 UR14, UPT, UPT, UR4, 0x4, URZ ;  /* 0x00000004040e7890 */ /* 0x000fe4000fffe0ff */
[----:B------:R-:W-:Y:S01]  /*3da0*/  UIADD3 UR8, UPT, UPT, UR4, 0x6, URZ ;  /* 0x0000000604087890 */ /* 0x000fe2000fffe0ff */
[----:B------:R-:W-:Y:S01]  /*3db0*/  UMOV UR7, 0x40004040 ;  /* 0x4000404000077882 */ /* 0x000fe20000000000 */
[----:B------:R-:W-:Y:S01]  /*3dc0*/  UMOV UR5, 0x40004040 ;  /* 0x4000404000057882 */ /* 0x000fe20000000000 */
[----:B------:R-:W-:Y:S01]  /*3dd0*/  UMOV UR21, 0x40004040 ;  /* 0x4000404000157882 */ /* 0x000fe20000000000 */
[----:B------:R2:W-:Y:S01]  /*3de0*/  UTCHMMA.2CTA gdesc[UR4], gdesc[UR6], tmem[UR11], tmem[UR40], idesc[UR41], UP2 ;  /* 0x00ff2806040075ea */ /* 0x0005e2000920000b */
[----:B------:R-:W-:Y:S01]  /*3df0*/  UPLOP3.LUT UP2, UPT, UPT, UPT, UPT, 0x80, 0x8 ;  /* 0x000000000008789c */ /* 0x000fe20003f4f070 */
[----:B------:R-:W-:Y:S01]  /*3e00*/  UMOV UR19, 0x40004040 ;  /* 0x4000404000137882 */ /* 0x000fe20000000000 */
[----:B------:R-:W-:Y:S01]  /*3e10*/  UMOV UR17, 0x40004040 ;  /* 0x4000404000117882 */ /* 0x000fe20000000000 */
[----:B------:R2:W-:Y:S01]  /*3e20*/  UTCHMMA.2CTA gdesc[UR18], gdesc[UR20], tmem[UR11], tmem[UR38], idesc[UR39], UPT ;  /* 0x00ff2614120075ea */ /* 0x0005e2000ba0000b */
[----:B------:R-:W-:Y:S01]  /*3e30*/  UMOV UR15, 0x40004040 ;  /* 0x40004040000f7882 */ /* 0x000fe20000000000 */
[----:B------:R-:W-:Y:S01]  /*3e40*/  UMOV UR13, 0x40004040 ;  /* 0x40004040000d7882 */ /* 0x000fe20000000000 */
[----:B------:R-:W-:Y:S01]  /*3e50*/  UMOV UR9, 0x40004040 ;  /* 0x4000404000097882 */ /* 0x000fe20000000000 */
[----:B------:R2:W-:Y:S01]  /*3e60*/  UTCHMMA.2CTA gdesc[UR14], gdesc[UR16], tmem[UR11], tmem[UR36], idesc[UR37], UPT ;  /* 0x00ff24100e0075ea */ /* 0x0005e2000ba0000b */
[----:B------:R2:W-:Y:S01]  /*3e70*/  UTCHMMA.2CTA gdesc[UR8], gdesc[UR12], tmem[UR11], tmem[UR34], idesc[UR35], UPT ;  /* 0x00ff220c080075ea */ /* 0x0005e2000ba0000b */
[----:B------:R2:W-:Y:S01]  /*3e80*/  UTCBAR.2CTA.MULTICAST [UR25], URZ, UR28 ;  /* 0x000000ff190073e9 */ /* 0x0005e2000820081c */
[----:B------:R-:W-:Y:S01]  /*3e90*/  UMOV UR10, UR23 ;  /* 0x00000017000a7c82 */ /* 0x000fe20008000000 */
[----:B------:R-:W-:Y:S05]  /*3ea0*/  BRA.U UP0, `(.L_x_71) ;  /* 0xfffffffd00507547 */ /* 0x000fea000b83ffff */
.L_x_68:
[----:B--2---:R-:W-:Y:S01]  /*3eb0*/  UIADD3 UR4, UPT, UPT, UR31, 0x90, URZ ;  /* 0x000000901f047890 */ /* 0x004fe2000fffe0ff */
[----:B------:R-:W-:-:S08]  /*3ec0*/  UMOV UR22, UR27 ;  /* 0x0000001b00167c82 */ /* 0x000fd00008000000 */
[----:B------:R2:W-:Y:S01]  /*3ed0*/  UTCBAR.2CTA.MULTICAST [UR4], URZ, UR42 ;  /* 0x000000ff040073e9 */ /* 0x0005e2000820082a */
[----:B------:R-:W-:Y:S02]  /*3ee0*/  NOP ;  /* 0x0000000000007918 */ /* 0x000fe40000000000 */
.L_x_66:
[----:B--2---:R-:W-:Y:S01]  /*3ef0*/  UIADD3 UR4, UPT, UPT, UR32, 0x1, URZ ;  /* 0x0000000120047890 */ /* 0x004fe2000fffe0ff */
[----:B------:R-:W-:-:S03]  /*3f00*/  ISETP.NE.AND P0, PT, R8, 0x2, PT ;  /* 0x000000020800780c */ /* 0x000fc60003f05270 */
[----:B------:R-:W-:Y:S01]  /*3f10*/  UISETP.NE.AND UP0, UPT, UR4, 0x4, UPT ;  /* 0x000000040400788c */ /* 0x000fe2000bf05270 */
[----:B-1----:R-:W-:Y:S02]  /*3f20*/  SEL R0, RZ, 0x1, P0 ;  /* 0x00000001ff007807 */ /* 0x002fe40000000000 */
[----:B------:R-:W-:Y:S01]  /*3f30*/  SEL R8, R8, RZ, P0 ;  /* 0x000000ff08087207 */ /* 0x000fe20000000000 */
[----:B------:R-:W-:Y:S01]  /*3f40*/  USEL UR5, URZ, 0x1, UP0 ;  /* 0x00000001ff057887 */ /* 0x000fe20008000000 */
[----:B------:R-:W-:Y:S01]  /*3f50*/  LOP3.LUT R3, R3, R0, RZ, 0x3c, !PT ;  /* 0x0000000003037212 */ /* 0x000fe200078e3cff */
[----:B------:R-:W-:-:S04]  /*3f60*/  USEL UR32, UR4, URZ, UP0 ;  /* 0x000000ff04207287 */ /* 0x000fc80008000000 */
[----:B------:R-:W-:Y:S01]  /*3f70*/  LOP3.LUT R9, R9, UR5, RZ, 0x3c, !PT ;  /* 0x0000000509097c12 */ /* 0x000fe2000f8e3cff */
[----:B------:R-:W-:Y:S07]  /*3f80*/  @P1 BRA `(.L_x_72) ;  /* 0xfffffff800881947 */ /* 0x000fee000383ffff */
[----:B------:R-:W1:Y:S01]  /*3f90*/  S2UR UR8, SR_CgaCtaId ;  /* 0x00000000000879c3 */ /* 0x000e620000008800 */
[----:B------:R-:W-:Y:S01]  /*3fa0*/  ELECT P0, URZ, PT ;  /* 0x0000000000ff782f */ /* 0x000fe20003800000 */
[----:B------:R-:W-:Y:S01]  /*3fb0*/  HFMA2 R0, -RZ, RZ, 0, 5.9604644775390625e-08 ;  /* 0x00000001ff007431 */ /* 0x000fe200000001ff */
[----:B------:R-:W-:-:S05]  /*3fc0*/  UMOV UR4, 0x40 ;  /* 0x0000004000047882 */ /* 0x000fca0000000000 */
[----:B------:R-:W-:Y:S01]  /*3fd0*/  UVIRTCOUNT.DEALLOC.SMPOOL 0x80 ;  /* 0x000000800000784c */ /* 0x000fe20000000000 */
[----:B------:R-:W-:Y:S02]  /*3fe0*/  UISETP.NE.AND UP1, UPT, UR46, URZ, UPT ;  /* 0x000000ff2e00728c */ /* 0x000fe4000bf25270 */
[----:B-1----:R-:W-:-:S09]  /*3ff0*/  ULEA UR8, UR8, UR4, 0x18 ;  /* 0x0000000408087291 */ /* 0x002fd2000f8ec0ff */
[----:B------:R1:W-:Y:S01]  /*4000*/  @P0 STS.U8 [UR8+0x1c], R0 ;  /* 0x00001c00ff000988 */ /* 0x0003e20008000008 */
[----:B------:R-:W-:Y:S05]  /*4010*/  BRA.U UP1, `(.L_x_73) ;  /* 0x0000000101a07547 */ /* 0x000fea000b800000 */
[----:B------:R-:W-:Y:S01]  /*4020*/  UIADD3 UR7, UPT, UPT, UR26, 0xb0, URZ ;  /* 0x000000b01a077890 */ /* 0x000fe2000fffe0ff */
[----:B------:R-:W-:-:S03]  /*4030*/  SHF.L.U32 R2, R9, 0x1f, RZ ;  /* 0x0000001f09027819 */ /* 0x000fc600000006ff */
[----:B------:R-:W-:-:S09]  /*4040*/  ULEA UR4, UR32, UR7, 0x3 ;  /* 0x0000000720047291 */ /* 0x000fd2000f8e18ff */
[----:B------:R-:W2:Y:S02]  /*4050*/  SYNCS.PHASECHK.TRANS64.TRYWAIT P0, [UR4], R2 ;  /* 0x00000002ff0075a7 */ /* 0x000ea40008001104 */
[----:B--2---:R-:W-:Y:S05]  /*4060*/  @!P0 BRA `(.L_x_74) ;  /* 0x0000005400048947 */ /* 0x004fea0003800000 */
.L_x_166:
[----:B------:R-:W-:-:S04]  /*4070*/  UIADD3 UR4, UPT, UPT, UR32, 0x1, URZ ;  /* 0x0000000120047890 */ /* 0x000fc8000fffe0ff */
[----:B------:R-:W-:-:S04]  /*4080*/  UISETP.NE.AND UP0, UPT, UR4, 0x4, UPT ;  /* 0x000000040400788c */ /* 0x000fc8000bf05270 */
[----:B------:R-:W-:Y:S02]  /*4090*/  USEL UR6, URZ, 0x1, UP0 ;  /* 0x00000001ff067887 */ /* 0x000fe40008000000 */
[----:B------:R-:W-:-:S04]  /*40a0*/  USEL UR4, UR4, URZ, UP0 ;  /* 0x000000ff04047287 */ /* 0x000fc80008000000 */
[----:B------:R-:W-:Y:S01]  /*40b0*/  ULEA UR5, UR4, UR7, 0x3 ;  /* 0x0000000704057291 */ /* 0x000fe2000f8e18ff */
[----:B-1----:R-:W-:-:S04]  /*40c0*/  LOP3.LUT R2, R9, UR6, RZ, 0x3c, !PT ;  /* 0x0000000609027c12 */ /* 0x002fc8000f8e3cff */
[----:B------:R-:W-:-:S04]  /*40d0*/  SHF.L.U32 R3, R2, 0x1f, RZ ;  /* 0x0000001f02037819 */ /* 0x000fc800000006ff */
[----:B------:R-:W1:Y:S02]  /*40e0*/  SYNCS.PHASECHK.TRANS64.TRYWAIT P0, [UR5], R3 ;  /* 0x00000003ff0075a7 */ /* 0x000e640008001105 */
[----:B-1----:R-:W-:Y:S05]  /*40f0*/  @!P0 BRA `(.L_x_75) ;  /* 0x0000005000f88947 */ /* 0x002fea0003800000 */
.L_x_168:
[----:B------:R-:W-:-:S04]  /*4100*/  UIADD3 UR4, UPT, UPT, UR4, 0x1, URZ ;  /* 0x0000000104047890 */ /* 0x000fc8000fffe0ff */
[----:B------:R-:W-:-:S04]  /*4110*/  UISETP.NE.AND UP0, UPT, UR4, 0x4, UPT ;  /* 0x000000040400788c */ /* 0x000fc8000bf05270 */
[----:B------:R-:W-:Y:S02]  /*4120*/  USEL UR6, URZ, 0x1, UP0 ;  /* 0x00000001ff067887 */ /* 0x000fe40008000000 */
[----:B------:R-:W-:-:S04]  /*4130*/  USEL UR4, UR4, URZ, UP0 ;  /* 0x000000ff04047287 */ /* 0x000fc80008000000 */
[----:B------:R-:W-:Y:S01]  /*4140*/  ULEA UR5, UR4, UR7, 0x3 ;  /* 0x0000000704057291 */ /* 0x000fe2000f8e18ff */
[----:B------:R-:W-:-:S04]  /*4150*/  LOP3.LUT R2, R2, UR6, RZ, 0x3c, !PT ;  /* 0x0000000602027c12 */ /* 0x000fc8000f8e3cff */
[----:B-1----:R-:W-:-:S04]  /*4160*/  SHF.L.U32 R3, R2, 0x1f, RZ ;  /* 0x0000001f02037819 */ /* 0x002fc800000006ff */
[----:B------:R-:W1:Y:S02]  /*4170*/  SYNCS.PHASECHK.TRANS64.TRYWAIT P0, [UR5], R3 ;  /* 0x00000003ff0075a7 */ /* 0x000e640008001105 */
[----:B-1----:R-:W-:Y:S05]  /*4180*/  @!P0 BRA `(.L_x_76) ;  /* 0x0000005000ec8947 */ /* 0x002fea0003800000 */
.L_x_170:
[----:B------:R-:W-:-:S04]  /*4190*/  UIADD3 UR4, UPT, UPT, UR4, 0x1, URZ ;  /* 0x0000000104047890 */ /* 0x000fc8000fffe0ff */
[----:B------:R-:W-:-:S04]  /*41a0*/  UISETP.NE.AND UP0, UPT, UR4, 0x4, UPT ;  /* 0x000000040400788c */ /* 0x000fc8000bf05270 */
[----:B------:R-:W-:Y:S02]  /*41b0*/  USEL UR5, URZ, 0x1, UP0 ;  /* 0x00000001ff057887 */ /* 0x000fe40008000000 */
[----:B------:R-:W-:-:S04]  /*41c0*/  USEL UR4, UR4, URZ, UP0 ;  /* 0x000000ff04047287 */ /* 0x000fc80008000000 */
[----:B------:R-:W-:Y:S01]  /*41d0*/  ULEA UR4, UR4, UR7, 0x3 ;  /* 0x0000000704047291 */ /* 0x000fe2000f8e18ff */
[----:B------:R-:W-:-:S04]  /*41e0*/  LOP3.LUT R2, R2, UR5, RZ, 0x3c, !PT ;  /* 0x0000000502027c12 */ /* 0x000fc8000f8e3cff */
[----:B------:R-:W-:Y:S01]  /*41f0*/  SHF.L.U32 R2, R2, 0x1f, RZ ;  /* 0x0000001f02027819 */ /* 0x000fe200000006ff */
[----:B-1----:R-:W-:-:S04]  /*4200*/  IMAD.U32 R0, RZ, RZ, UR4 ;  /* 0x00000004ff007e24 */ /* 0x002fc8000f8e00ff */
[----:B------:R1:W2:Y:S03]  /*4210*/  SYNCS.PHASECHK.TRANS64.TRYWAIT P0, [R0+URZ], R2 ;  /* 0x00000002000075a7 */ /* 0x0002a600080011ff */
[----:B--2---:R-:W-:Y:S05]  /*4220*/  @!P0 NANOSLEEP.SYNCS 0x989680 ;  /* 0x009896800000895d */ /* 0x004fea0003900000 */
[----:B------:R-:W2:Y:S02]  /*4230*/  @!P0 SYNCS.PHASECHK.TRANS64 P0, [R0+URZ], R2 ;  /* 0x00000002000085a7 */ /* 0x000ea400080010ff */
[----:B--2---:R-:W-:Y:S05]  /*4240*/  @P0 BRA `(.L_x_77) ;  /* 0x0000000000200947 */ /* 0x004fea0003800000 */
.L_x_78:
[----:B--2---:R2:W4:Y:S02]  /*4250*/  SYNCS.PHASECHK.TRANS64.TRYWAIT P0, [R0+URZ], R2 ;  /* 0x00000002000075a7 */ /* 0x00452400080011ff */
[----:B----4-:R-:W-:Y:S05]  /*4260*/  @!P0 NANOSLEEP.SYNCS 0x989680 ;  /* 0x009896800000895d */ /* 0x010fea0003900000 */
[----:B------:R-:W4:Y:S02]  /*4270*/  @!P0 SYNCS.PHASECHK.TRANS64 P0, [R0+URZ], R2 ;  /* 0x00000002000085a7 */ /* 0x000f2400080010ff */
[----:B----4-:R-:W-:Y:S05]  /*4280*/  @!P0 BRA `(.L_x_78) ;  /* 0xfffffffc00f08947 */ /* 0x010fea000383ffff */
[----:B------:R-:W-:Y:S05]  /*4290*/  BRA `(.L_x_77) ;  /* 0x00000000000c7947 */ /* 0x000fea0003800000 */
.L_x_73:
[----:B------:R-:W-:-:S04]  /*42a0*/  UIADD3 UR4, UPT, UPT, UR26, 0xf0, URZ ;  /* 0x000000f01a047890 */ /* 0x000fc8000fffe0ff */
[----:B------:R-:W-:-:S09]  /*42b0*/  UPRMT UR4, UR48, 0x654, UR4 ;  /* 0x0000065430047896 */ /* 0x000fd20008000004 */
[----:B------:R-:W-:Y:S03]  /*42c0*/  SYNCS.ARRIVE.TRANS64.RED.A1T0 RZ, [UR4], RZ ;  /* 0x000000ffffff79a7 */ /* 0x000fe60008100404 */
.L_x_77:
[----:B-12---:R-:W-:Y:S01]  /*42d0*/  SHF.L.U32 R2, RZ, 0x1f, RZ ;  /* 0x0000001fff027819 */ /* 0x006fe200000006ff */
[----:B------:R-:W-:Y:S01]  /*42e0*/  UIADD3 UR4, UPT, UPT, UR26, 0xf0, URZ ;  /* 0x000000f01a047890 */ /* 0x000fe2000fffe0ff */
[----:B------:R-:W-:Y:S02]  /*42f0*/  PLOP3.LUT P0, PT, PT, PT, UP1, 0x80, 0x8 ;  /* 0x000000000008781c */ /* 0x000fe40003f0f018 */
[----:B------:R-:W1:Y:S02]  /*4300*/  SYNCS.PHASECHK.TRANS64.TRYWAIT P1, [UR26+0xf0], R2 ;  /* 0x0000f002ff0075a7 */ /* 0x000e64000802111a */
[----:B-1----:R-:W-:Y:S09]  /*4310*/  @!P1 BRA `(.L_x_79) ;  /* 0x0000005000a09947 */ /* 0x002ff20003800000 */
.L_x_172:
[----:B------:R-:W-:Y:S01]  /*4320*/  @!UP1 UPRMT UR4, UR48, 0x654, UR4 ;  /* 0x0000065430049896 */ /* 0x000fe20008000004 */
[----:B------:R-:W-:Y:S01]  /*4330*/  UMOV UR5, 0xffff ;  /* 0x0000ffff00057882 */ /* 0x000fe20000000000 */
[----:B------:R-:W-:-:S07]  /*4340*/  UMOV UR6, 0x1 ;  /* 0x0000000100067882 */ /* 0x000fce0000000000 */
[----:B------:R-:W-:Y:S01]  /*4350*/  @!P0 SYNCS.ARRIVE.TRANS64.RED.A1T0 RZ, [UR4], RZ ;  /* 0x000000ffffff89a7 */ /* 0x000fe20008100404 */
[----:B------:R-:W-:Y:S01]  /*4360*/  NOP ;  /* 0x0000000000007918 */ /* 0x000fe20000000000 */
[----:B-1----:R-:W1:Y:S01]  /*4370*/  LDS R0, [UR8+0x14] ;  /* 0x00001408ff007984 */ /* 0x002e620008000800 */
[----:B------:R-:W-:-:S04]  /*4380*/  ULOP3.LUT UR4, UR44, 0xffff, URZ, 0xc0, !UPT ;  /* 0x0000ffff2c047892 */ /* 0x000fc8000f8ec0ff */
[----:B------:R-:W-:-:S04]  /*4390*/  USHF.R.U32.HI UR4, URZ, 0x5, UR4 ;  /* 0x00000005ff047899 */ /* 0x000fc80008011604 */
[----:B------:R-:W-:Y:S02]  /*43a0*/  USHF.L.U32 UR5, UR5, UR4, URZ ;  /* 0x0000000405057299 */ /* 0x000fe400080006ff */
[----:B------:R-:W-:-:S04]  /*43b0*/  USHF.L.U32 UR4, UR6, UR4, URZ ;  /* 0x0000000406047299 */ /* 0x000fc800080006ff */
[----:B-1----:R-:W-:-:S04]  /*43c0*/  LOP3.LUT R0, R0, UR5, RZ, 0xc0, !PT ;  /* 0x0000000500007c12 */ /* 0x002fc8000f8ec0ff */
[----:B------:R-:W-:-:S13]  /*43d0*/  ISETP.NE.AND P0, PT, R0, UR5, PT ;  /* 0x0000000500007c0c */ /* 0x000fda000bf05270 */
[----:B------:R-:W-:Y:S05]  /*43e0*/  @P0 BRA `(.L_x_80) ;  /* 0x0000000000580947 */ /* 0x000fea0003800000 */
[----:B------:R-:W1:Y:S02]  /*43f0*/  LDS R0, [UR8+0x18] ;  /* 0x00001808ff007984 */ /* 0x000e640008000800 */
[----:B-1----:R-:W-:-:S04]  /*4400*/  LOP3.LUT R0, R0, UR4, RZ, 0xc0, !PT ;  /* 0x0000000400007c12 */ /* 0x002fc8000f8ec0ff */
[----:B------:R-:W-:-:S13]  /*4410*/  ISETP.NE.AND P0, PT, R0, UR4, PT ;  /* 0x0000000400007c0c */ /* 0x000fda000bf05270 */
[----:B------:R-:W-:Y:S05]  /*4420*/  @P0 BRA `(.L_x_81) ;  /* 0x00000000003c0947 */ /* 0x000fea0003800000 */
[----:B------:R-:W1:Y:S01]  /*4430*/  S2R R2, SR_LANEID ;  /* 0x0000000000027919 */ /* 0x000e620000000000 */
[----:B------:R-:W-:-:S06]  /*4440*/  ULOP3.LUT UR5, URZ, UR5, URZ, 0x33, !UPT ;  /* 0x00000005ff057292 */ /* 0x000fcc000f8e33ff */
[----:B------:R-:W-:-:S04]  /*4450*/  IMAD.U32 R0, RZ, RZ, UR5 ;  /* 0x00000005ff007e24 */ /* 0x000fc8000f8e00ff */
[----:B------:R2:W4:Y:S02]  /*4460*/  REDUX UR7, R0 ;  /* 0x00000000000773c4 */ /* 0x0005240000000000 */
[----:B------:R1:W-:Y:S01]  /*4470*/  UTCATOMSWS.AND URZ, UR5 ;  /* 0x0000000500ff79e3 */ /* 0x0003e20008000000 */
[----:B--2---:R-:W-:Y:S01]  /*4480*/  LOP3.LUT R0, RZ, UR4, RZ, 0x33, !PT ;  /* 0x00000004ff007c12 */ /* 0x004fe2000f8e33ff */
[----:B------:R-:W-:Y:S02]  /*4490*/  VOTEU.ANY UR4, UPT, PT ;  /* 0x0000000000047886 */ /* 0x000fe400038e0100 */
[----:B------:R-:W-:Y:S02]  /*44a0*/  UFLO.U32 UR4, UR4 ;  /* 0x00000004000472bd */ /* 0x000fe400080e0000 */
[----:B------:R-:W2:Y:S04]  /*44b0*/  REDUX UR6, R0 ;  /* 0x00000000000673c4 */ /* 0x000ea80000000000 */
[----:B-1----:R-:W-:-:S02]  /*44c0*/  ISETP.EQ.U32.AND P0, PT, R2, UR4, PT ;  /* 0x0000000402007c0c */ /* 0x002fc4000bf02070 */
[----:B----4-:R-:W-:-:S11]  /*44d0*/  MOV R2, UR7 ;  /* 0x0000000700027c02 */ /* 0x010fd60008000f00 */
[----:B------:R1:W-:Y:S01]  /*44e0*/  @P0 ATOMS.AND RZ, [UR8+0x14], R2 ;  /* 0x00001402ffff098c */ /* 0x0003e2000a800008 */
[----:B--2---:R-:W-:-:S05]  /*44f0*/  IMAD.U32 R0, RZ, RZ, UR6 ;  /* 0x00000006ff007e24 */ /* 0x004fca000f8e00ff */
[----:B------:R1:W-:Y:S01]  /*4500*/  @P0 ATOMS.AND RZ, [UR8+0x18], R0 ;  /* 0x00001800ffff098c */ /* 0x0003e2000a800008 */
[----:B------:R-:W-:Y:S05]  /*4510*/  BRA `(.L_x_82) ;  /* 0x0000000000147947 */ /* 0x000fea0003800000 */
.L_x_81:
[----:B------:R-:W-:Y:S02]  /*4520*/  MOV R2, 0x4540 ;  /* 0x0000454000027802 */ /* 0x000fe40000000f00 */
[----:B---3-5:R-:W-:Y:S05]  /*4530*/  CALL.REL.NOINC `($__internal_0_$__cuda_sm10x_tcgen05_guardrail_trap_col_being_dealloced_not_returned_by_alloc) ;  /* 0x0000005400807944 */ /* 0x028fea0003c00000 */
[----:B------:R-:W-:Y:S05]  /*4540*/  BRA `(.L_x_82) ;  /* 0x0000000000087947 */ /* 0x000fea0003800000 */
.L_x_80:
[----:B------:R-:W-:Y:S02]  /*4550*/  MOV R2, 0x4570 ;  /* 0x0000457000027802 */ /* 0x000fe40000000f00 */
[----:B---3-5:R-:W-:Y:S05]  /*4560*/  CALL.REL.NOINC `($__internal_2_$__cuda_sm10x_tcgen05_guardrail_trap_unallocated_columns_being_dealloced) ;  /* 0x00000054008c7944 */ /* 0x028fea0003c00000 */
.L_x_82:
[----:B------:R-:W-:Y:S01]  /*4570*/  NOP ;  /* 0x0000000000007918 */ /* 0x000fe20000000000 */
[----:B------:R-:W-:Y:S05]  /*4580*/  EXIT ;  /* 0x000000000000794d */ /* 0x000fea0003800000 */
.L_x_53:
[----:B------:R-:W-:-:S09]  /*4590*/  UISETP.NE.OR UP0, UPT, UR25, 0x3, !UP3 ;  /* 0x000000031900788c */ /* 0x000fd2000df05670 */
[----:B------:R-:W-:Y:S05]  /*45a0*/  BRA.U UP0, `(.L_x_83) ;  /* 0x0000001100b87547 */ /* 0x000fea000b800000 */
[----:B------:R-:W1:Y:S01]  /*45b0*/  LDCU UR31, c[0x0][0x370] ;  /* 0x00006e00ff1f77ac */ /* 0x000e620008000800 */
[----:B------:R-:W2:Y:S01]  /*45c0*/  LDC.64 R16, c[0x0][0x348] ;  /* 0x0000d200ff107b82 */ /* 0x000ea20000000a00 */
[----:B------:R-:W-:Y:S02]  /*45d0*/  HFMA2 R13, -RZ, RZ, 0, 0 ;  /* 0x00000000ff0d7431 */ /* 0x000fe400000001ff */
[----:B------:R-:W-:Y:S01]  /*45e0*/  IMAD.MOV.U32 R15, RZ, RZ, 0x1 ;  /* 0x00000001ff0f7424 */ /* 0x000fe200078e00ff */
[----:B------:R-:W1:Y:S01]  /*45f0*/  LDCU.128 UR48, c[0x0][0xb10] ;  /* 0x00016200ff3077ac */ /* 0x000e620008000c00 */
[----:B------:R-:W-:Y:S01]  /*4600*/  IMAD.MOV.U32 R14, RZ, RZ, RZ ;  /* 0x000000ffff0e7224 */ /* 0x000fe200078e00ff */
[----:B------:R-:W-:Y:S01]  /*4610*/  MOV R7, 0x1000 ;  /* 0x0000100000077802 */ /* 0x000fe20000000f00 */
[----:B------:R-:W3:Y:S01]  /*4620*/  LDCU UR30, c[0x0][0x374] ;  /* 0x00006e80ff1e77ac */ /* 0x000ee20008000800 */
[----:B------:R-:W4:Y:S01]  /*4630*/  LDC.64 R2, c[0x0][0x888] ;  /* 0x00022200ff027b82 */ /* 0x000f220000000a00 */
[----:B------:R-:W3:Y:S01]  /*4640*/  LDCU UR15, c[0x0][0xb0c] ;  /* 0x00016180ff0f77ac */ /* 0x000ee20008000800 */
[----:B------:R-:W2:Y:S06]  /*4650*/  LDCU UR46, c[0x0][0xb20] ;  /* 0x00016400ff2e77ac */ /* 0x000eac0008000800 */
[----:B------:R-:W4:Y:S01]  /*4660*/  LDC.64 R4, c[0x0][0x890] ;  /* 0x00022400ff047b82 */ /* 0x000f220000000a00 */
[----:B------:R-:W2:Y:S01]  /*4670*/  LDCU UR4, c[0x0][0xb30] ;  /* 0x00016600ff0477ac */ /* 0x000ea20008000800 */
[----:B------:R-:W-:Y:S01]  /*4680*/  UMOV UR21, 0x400 ;  /* 0x0000040000157882 */ /* 0x000fe20000000000 */
[----:B-1----:R-:W-:-:S02]  /*4690*/  UIMAD.WIDE.U32 UR6, UR31, UR48, URZ ;  /* 0x000000301f0672a5 */ /* 0x002fc4000f8e00ff */
[----:B---3--:R-:W-:Y:S02]  /*46a0*/  UIMAD.WIDE.U32 UR8, UR30, UR51, URZ ;  /* 0x000000331e0872a5 */ /* 0x008fe4000f8e00ff */
[----:B------:R-:W-:Y:S02]  /*46b0*/  ULEA UR21, UR47, UR21, 0x18 ;  /* 0x000000152f157291 */ /* 0x000fe4000f8ec0ff */
[----:B------:R-:W-:Y:S02]  /*46c0*/  UPLOP3.LUT UP2, UPT, UPT, UPT, UPT, 0x40, 0x4 ;  /* 0x000000000004789c */ /* 0x000fe40003f4e870 */
[----:B------:R-:W-:Y:S01]  /*46d0*/  UIADD3 UR37, UPT, UPT, UR21, 0x38, URZ ;  /* 0x0000003815257890 */ /* 0x000fe2000fffe0ff */
[----:B------:R-:W-:Y:S01]  /*46e0*/  UMOV UR6, UR7 ;  /* 0x0000000700067c82 */ /* 0x000fe20008000000 */
[----:B------:R-:W-:Y:S01]  /*46f0*/  UMOV UR38, UR9 ;  /* 0x0000000900267c82 */ /* 0x000fe20008000000 */
[----:B------:R-:W-:Y:S02]  /*4700*/  UISETP.GE.AND UP0, UPT, UR45, 0x1, UPT ;  /* 0x000000012d00788c */ /* 0x000fe4000bf06270 */
[----:B------:R-:W-:Y:S01]  /*4710*/  UISETP.NE.AND UP4, UPT, UR45, 0x1, UPT ;  /* 0x000000012d00788c */ /* 0x000fe2000bf85270 */
[----:B------:R-:W1:Y:S01]  /*4720*/  LDCU.64 UR22, c[0x0][0xb28] ;  /* 0x00016500ff1677ac */ /* 0x000e620008000a00 */
[----:B------:R-:W-:-:S02]  /*4730*/  UISETP.NE.AND UP6, UPT, UR15, 0x1, UPT ;  /* 0x000000010f00788c */ /* 0x000fc4000bfc5270 */
[----:B------:R-:W-:Y:S02]  /*4740*/  UISETP.NE.AND UP5, UPT, UR50, 0x1, UPT ;  /* 0x000000013200788c */ /* 0x000fe4000bfa5270 */
[----:B------:R-:W-:Y:S02]  /*4750*/  UIADD3 UR41, UPT, UPT, UR21, 0x20, URZ ;  /* 0x0000002015297890 */ /* 0x000fe4000fffe0ff */
[----:B------:R-:W-:Y:S02]  /*4760*/  UIADD3 UR33, UPT, UPT, UR21, 0x28, URZ ;  /* 0x0000002815217890 */ /* 0x000fe4000fffe0ff */
[----:B------:R-:W-:Y:S02]  /*4770*/  UIADD3 UR25, UPT, UPT, UR21, 0x30, URZ ;  /* 0x0000003015197890 */ /* 0x000fe4000fffe0ff */
[----:B------:R-:W-:Y:S02]  /*4780*/  UPRMT UR37, UR47, 0x654, UR37 ;  /* 0x000006542f257896 */ /* 0x000fe40008000025 */
[----:B------:R-:W-:-:S02]  /*4790*/  USHF.R.U32.HI UR39, URZ, UR49, UR6 ;  /* 0x00000031ff277299 */ /* 0x000fc40008011606 */
[----:B--2---:R-:W-:Y:S02]  /*47a0*/  USHF.R.U32.HI UR38, URZ, UR46, UR38 ;  /* 0x0000002eff267299 */ /* 0x004fe40008011626 */
[----:B------:R-:W-:-:S11]  /*47b0*/  UISETP.NE.AND UP3, UPT, UR4, 0x1, UPT ;  /* 0x000000010400788c */ /* 0x000fd6000bf65270 */
.L_x_94:
[C---:B------:R-:W-:Y:S02]  /*47c0*/  LEA R12, R14.reuse, UR21, 0x3 ;  /* 0x000000150e0c7c11 */ /* 0x040fe4000f8e18ff */
[----:B------:R-:W-:Y:S02]  /*47d0*/  SHF.L.U32 R0, R13, 0x1f, RZ ;  /* 0x0000001f0d007819 */ /* 0x000fe400000006ff */
[----:B------:R-:W-:Y:S02]  /*47e0*/  LEA R8, R14, UR21, 0x4 ;  /* 0x000000150e087c11 */ /* 0x000fe4000f8e20ff */
[----:B--2---:R-:W2:Y:S02]  /*47f0*/  SYNCS.PHASECHK.TRANS64.TRYWAIT P0, [R12+URZ+0x70], R0 ;  /* 0x000070000c0075a7 */ /* 0x004ea400080011ff */
[----:B--2---:R-:W-:Y:S05]  /*4800*/  @!P0 BRA `(.L_x_84) ;  /* 0x0000004c007c8947 */ /* 0x004fea0003800000 */
.L_x_173:
[----:B------:R-:W3:Y:S01]  /*4810*/  LDS.128 R8, [R8+0x100] ;  /* 0x0001000008087984 */ /* 0x000ee20000000c00 */
[----:B------:R-:W-:Y:S01]  /*4820*/  UISETP.GE.AND UP0, UPT, UR45, 0x1, UPT ;  /* 0x000000012d00788c */ /* 0x000fe2000bf06270 */
[----:B------:R-:W-:Y:S01]  /*4830*/  @!PT LDS RZ, [RZ] ;  /* 0x00000000fffff984 */ /* 0x000fe20000000800 */
[----:B------:R-:W-:Y:S01]  /*4840*/  @!PT LDS RZ, [RZ] ;  /* 0x00000000fffff984 */ /* 0x000fe20000000800 */
[----:B------:R-:W-:Y:S01]  /*4850*/  @!PT LDS RZ, [RZ] ;  /* 0x00000000fffff984 */ /* 0x000fe20000000800 */
[----:B------:R-:W-:Y:S01]  /*4860*/  @!PT LDS RZ, [RZ] ;  /* 0x00000000fffff984 */ /* 0x000fe20000000800 */
[----:B------:R1:W-:Y:S06]  /*4870*/  MEMBAR.ALL.CTA ;  /* 0x0000000000007992 */ /* 0x0003ec0000008000 */
[----:B-1----:R-:W1:Y:S01]  /*4880*/  FENCE.VIEW.ASYNC.S ;  /* 0x00000000000073c6 */ /* 0x002e620000000000 */
[----:B---3--:R-:W-:Y:S11]  /*4890*/  LOP3.LUT P0, RZ, R10, 0x1, RZ, 0xc0, !PT ;  /* 0x000000010aff7812 */ /* 0x008ff6000780c0ff */
[----:B------:R-:W-:Y:S02]  /*48a0*/  @!UPT UIADD3 URZ, UPT, UPT, URZ, URZ, URZ ;  /* 0x000000fffffff290 */ /* 0x000fe4000fffe0ff */
[----:B-1----:R-:W-:Y:S01]  /*48b0*/  VOTEU.ANY UP1, P0 ;  /* 0x0000000000ff7886 */ /* 0x002fe20000020100 */
[----:B------:R-:W-:Y:S11]  /*48c0*/  PLOP3.LUT P0, PT, PT, PT, UP1, 0x80, 0x8 ;  /* 0x000000000008781c */ /* 0x000ff60003f0f018 */
[----:B------:R-:W-:Y:S02]  /*48d0*/  @!UPT UIADD3 URZ, UPT, UPT, URZ, URZ, URZ ;  /* 0x000000fffffff290 */ /* 0x000fe4000fffe0ff */
[----:B--2---:R-:W-:Y:S02]  /*48e0*/  @P0 SHF.R.U32.HI R0, RZ, 0x10, R9 ;  /* 0x00000010ff000819 */ /* 0x004fe40000011609 */
[----:B------:R-:W-:Y:S02]  /*48f0*/  @P0 MOV R6, R8 ;  /* 0x0000000800060202 */ /* 0x000fe40000000f00 */
[----:B------:R-:W-:Y:S01]  /*4900*/  @P0 R2UR UR4, R0 ;  /* 0x00000000000402ca */ /* 0x000fe200000e0000 */
[----:B------:R-:W-:Y:S01]  /*4910*/  VIADD R0, R12, 0x80 ;  /* 0x000000800c007836 */ /* 0x000fe20000000000 */
[----:B------:R-:W-:Y:S02]  /*4920*/  @P0 LOP3.LUT R8, R9, 0xffff, RZ, 0xc0, !PT ;  /* 0x0000ffff09080812 */ /* 0x000fe400078ec0ff */
[----:B------:R-:W-:Y:S02]  /*4930*/  @P0 R2UR UR6, R6 ;  /* 0x00000000060602ca */ /* 0x000fe400000e0000 */
[----:B------:R-:W-:Y:S02]  /*4940*/  PRMT R0, RZ, 0x654, R0 ;  /* 0x00000654ff007816 */ /* 0x000fe40000000000 */
[----:B------:R-:W-:Y:S02]  /*4950*/  @P0 R2UR UR5, R8 ;  /* 0x00000000080502ca */ /* 0x000fe400000e0000 */
[----:B------:R1:W-:Y:S03]  /*4960*/  SYNCS.ARRIVE.TRANS64.RED.A1T0 RZ, [R0+URZ], RZ ;  /* 0x000000ff00ff79a7 */ /* 0x0003e600081004ff */
[----:B------:R-:W-:Y:S04]  /*4970*/  @UP1 UMOV UR29, UR4 ;  /* 0x00000004001d1c82 */ /* 0x000fe80008000000 */
[----:B------:R-:W-:Y:S04]  /*4980*/  @UP1 UMOV UR14, UR6 ;  /* 0x00000006000e1c82 */ /* 0x000fe80008000000 */
[----:B------:R-:W-:Y:S01]  /*4990*/  @UP1 UMOV UR13, UR5 ;  /* 0x00000005000d1c82 */ /* 0x000fe20008000000 */
[----:B------:R-:W-:Y:S05]  /*49a0*/  BRA.U !UP0, `(.L_x_85) ;  /* 0x0000000108a47547 */ /* 0x000fea000b800000 */
[----:B------:R-:W-:Y:S02]  /*49b0*/  UIMAD.WIDE.U32 UR16, UR13, UR51, URZ ;  /* 0x000000330d1072a5 */ /* 0x000fe4000f8e00ff */
[----:B------:R-:W-:Y:S02]  /*49c0*/  UIMAD.WIDE.U32 UR18, UR14, UR48, URZ ;  /* 0x000000300e1272a5 */ /* 0x000fe4000f8e00ff */
[----:B------:R-:W-:Y:S02]  /*49d0*/  USEL UR4, UR30, UR38, !UP5 ;  /* 0x000000261e047287 */ /* 0x000fe4000e800000 */
[----:B------:R-:W-:Y:S02]  /*49e0*/  USEL UR7, UR31, UR39, !UP6 ;  /* 0x000000271f077287 */ /* 0x000fe4000f000000 */
[----:B------:R-:W-:Y:S02]  /*49f0*/  UIMAD.WIDE.U32 UR8, UR4, UR22, URZ ;  /* 0x00000016040872a5 */ /* 0x000fe4000f8e00ff */
[----:B------:R-:W-:Y:S01]  /*4a00*/  UIMAD.WIDE.U32 UR10, UR7, UR22, URZ ;  /* 0x00000016070a72a5 */ /* 0x000fe2000f8e00ff */
[----:B------:R-:W-:Y:S02]  /*4a10*/  UMOV UR5, UR17 ;  /* 0x0000001100057c82 */ /* 0x000fe40008000000 */
[----:B------:R-:W-:Y:S03]  /*4a20*/  USHF.R.U32.HI UR6, URZ, UR46, UR5 ;  /* 0x0000002eff067299 */ /* 0x000fe60008011605 */
[----:B------:R-:W-:Y:S01]  /*4a30*/  UMOV UR5, UR19 ;  /* 0x0000001300057c82 */ /* 0x000fe20008000000 */
[----:B------:R-:W-:Y:S02]  /*4a40*/  USEL UR6, UR13, UR6, !UP5 ;  /* 0x000000060d067287 */ /* 0x000fe4000e800000 */
[----:B------:R-:W-:Y:S03]  /*4a50*/  USHF.R.U32.HI UR12, URZ, UR49, UR5 ;  /* 0x00000031ff0c7299 */ /* 0x000fe60008011605 */
[----:B------:R-:W-:Y:S02]  /*4a60*/  UMOV UR5, UR9 ;  /* 0x0000000900057c82 */ /* 0x000fe40008000000 */
[----:B------:R-:W-:Y:S03]  /*4a70*/  @UP4 USHF.R.U32.HI UR4, URZ, UR23, UR5 ;  /* 0x00000017ff044299 */ /* 0x000fe60008011605 */
[----:B------:R-:W-:Y:S01]  /*4a80*/  UMOV UR5, UR11 ;  /* 0x0000000b00057c82 */ /* 0x000fe20008000000 */
[----:B------:R-:W-:Y:S02]  /*4a90*/  UIMAD UR4, UR45, UR4, URZ ;  /* 0x000000042d0472a4 */ /* 0x000fe4000f8e02ff */
[----:B------:R-:W-:Y:S02]  /*4aa0*/  @UP4 USHF.R.U32.HI UR7, URZ, UR23, UR5 ;  /* 0x00000017ff074299 */ /* 0x000fe40008011605 */
[----:B------:R-:W-:Y:S02]  /*4ab0*/  UIMAD.WIDE.U32 UR10, UR6, UR22, URZ ;  /* 0x00000016060a72a5 */ /* 0x000fe4000f8e00ff */
[----:B------:R-:W-:Y:S02]  /*4ac0*/  USEL UR5, UR14, UR12, !UP6 ;  /* 0x0000000c0e057287 */ /* 0x000fe4000f000000 */
[----:B------:R-:W-:Y:S02]  /*4ad0*/  UIMAD UR8, UR45, UR7, URZ ;  /* 0x000000072d0872a4 */ /* 0x000fe4000f8e02ff */
[----:B------:R-:W-:Y:S03]  /*4ae0*/  UISETP.GE.AND UP0, UPT, UR6, UR4, UPT ;  /* 0x000000040600728c */ /* 0x000fe6000bf06270 */
[----:B------:R-:W-:Y:S01]  /*4af0*/  UMOV UR4, UR11 ;  /* 0x0000000b00047c82 */ /* 0x000fe20008000000 */
[----:B------:R-:W-:Y:S02]  /*4b00*/  UISETP.GE.OR UP0, UPT, UR5, UR8, UP0 ;  /* 0x000000080500728c */ /* 0x000fe40008706670 */
[----:B------:R-:W-:Y:S02]  /*4b10*/  USHF.R.U32.HI UR4, URZ, UR23, UR4 ;  /* 0x00000017ff047299 */ /* 0x000fe40008011604 */
[----:B------:R-:W-:Y:S02]  /*4b20*/  UIMAD.WIDE.U32 UR8, UR5, UR22, URZ ;  /* 0x00000016050872a5 */ /* 0x000fe4000f8e00ff */
[----:B------:R-:W-:Y:S04]  /*4b30*/  USEL UR10, UR6, UR4, !UP4 ;  /* 0x00000004060a7287 */ /* 0x000fe8000e000000 */
[----:B------:R-:W-:Y:S01]  /*4b40*/  UIADD3 UR11, UPT, UPT, -UR10, URZ, URZ ;  /* 0x000000ff0a0b7290 */ /* 0x000fe2000fffe1ff */
[----:B------:R-:W-:Y:S02]  /*4b50*/  @!UP0 UMOV UR4, UR9 ;  /* 0x0000000900048c82 */ /* 0x000fe40008000000 */
[----:B------:R-:W-:Y:S02]  /*4b60*/  @!UP0 USHF.R.U32.HI UR4, URZ, UR23, UR4 ;  /* 0x00000017ff048299 */ /* 0x000fe40008011604 */
[----:B------:R-:W-:Y:S02]  /*4b70*/  UIMAD UR8, UR45, UR11, UR6 ;  /* 0x0000000b2d0872a4 */ /* 0x000fe4000f8e0206 */
[----:B------:R-:W-:Y:S04]  /*4b80*/  @!UP0 USEL UR4, UR5, UR4, !UP4 ;  /* 0x0000000405048287 */ /* 0x000fe8000e000000 */
[----:B------:R-:W-:Y:S02]  /*4b90*/  @!UP0 UIMAD UR7, UR7, UR8, UR4 ;  /* 0x00000008070782a4 */ /* 0x000fe4000f8e0204 */
[----:B------:R-:W-:Y:S02]  /*4ba0*/  @!UP0 UIADD3 UR9, UPT, UPT, UR10, -UR4, URZ ;  /* 0x800000040a098290 */ /* 0x000fe4000fffe0ff */
[----:B------:R-:W-:Y:S02]  /*4bb0*/  UIADD3 UR8, UPT, UPT, -UR6, URZ, URZ ;  /* 0x000000ff06087290 */ /* 0x000fe4000fffe1ff */
[----:B------:R-:W-:Y:S02]  /*4bc0*/  UIADD3 UR4, UPT, UPT, -UR5, URZ, URZ ;  /* 0x000000ff05047290 */ /* 0x000fe4000fffe1ff */
[----:B------:R-:W-:Y:S03]  /*4bd0*/  @!UP0 UIMAD UR6, UR9, UR45, UR5 ;  /* 0x0000002d090682a4 */ /* 0x000fe6000f8e0205 */
[----:B------:R-:W-:Y:S01]  /*4be0*/  @!UP0 UMOV UR5, UR7 ;  /* 0x0000000700058c82 */ /* 0x000fe20008000000 */
[----:B------:R-:W-:Y:S02]  /*4bf0*/  UIMAD UR7, UR15, UR4, UR14 ;  /* 0x000000040f0772a4 */ /* 0x000fe4000f8e020e */
[----:B------:R-:W-:Y:S02]  /*4c00*/  UIMAD UR4, UR50, UR8, UR13 ;  /* 0x00000008320472a4 */ /* 0x000fe4000f8e020d */
[----:B------:R-:W-:Y:S02]  /*4c10*/  UIMAD UR14, UR5, UR15, UR7 ;  /* 0x0000000f050e72a4 */ /* 0x000fe4000f8e0207 */
[----:B------:R-:W-:Y:S11]  /*4c20*/  UIMAD UR13, UR6, UR50, UR4 ;  /* 0x00000032060d72a4 */ /* 0x000ff6000f8e0204 */
[----:B------:R-:W-:Y:S01]  /*4c30*/  @!UPT UIADD3 URZ, UPT, UPT, URZ, URZ, URZ ;  /* 0x000000fffffff290 */ /* 0x000fe2000fffe0ff */
.L_x_85:
[----:B------:R-:W2:Y:S01]  /*4c40*/  @!UP3 LDCU.128 UR8, c[0x0][0xb10] ;  /* 0x00016200ff08b7ac */ /* 0x000ea20008000c00 */
[C---:B----4-:R-:W-:Y:S02]  /*4c50*/  ISETP.NE.U32.AND P1, PT, R4.reuse, RZ, PT ;  /* 0x000000ff0400720c */ /* 0x050fe40003f25070 */
[----:B------:R-:W-:Y:S02]  /*4c60*/  ISETP.NE.U32.AND P0, PT, R4, RZ, PT ;  /* 0x000000ff0400720c */ /* 0x000fe40003f05070 */
[C---:B------:R-:W-:Y:S02]  /*4c70*/  ISETP.NE.AND.EX P1, PT, R5.reuse, RZ, PT, P1 ;  /* 0x000000ff0500720c */ /* 0x040fe40003f25310 */
[----:B------:R-:W-:Y:S01]  /*4c80*/  ISETP.NE.AND.EX P0, PT, R5, RZ, PT, P0 ;  /* 0x000000ff0500720c */ /* 0x000fe20003f05300 */
[----:B------:R-:W3:Y:S01]  /*4c90*/  @!UP3 LDCU UR5, c[0x0][0xb0c] ;  /* 0x00016180ff05b7ac */ /* 0x000ee20008000800 */
[----:B------:R-:W-:Y:S01]  /*4ca0*/  SHF.L.U32 R9, R15, 0x1f, RZ ;  /* 0x0000001f0f097819 */ /* 0x000fe200000006ff */
[----:B------:R-:W-:Y:S02]  /*4cb0*/  USHF.L.U32 UR42, UR28, 0x7, URZ ;  /* 0x000000071c2a7899 */ /* 0x000fe400080006ff */
[----:B------:R-:W-:Y:S02]  /*4cc0*/  USHF.L.U32 UR43, UR20, 0x6, URZ ;  /* 0x00000006142b7899 */ /* 0x000fe400080006ff */
[----:B--2---:R-:W-:Y:S07]  /*4cd0*/  UIMAD.WIDE.U32 UR6, UR14, UR8, URZ ;  /* 0x000000080e0672a5 */ /* 0x004fee000f8e00ff */
[----:B------:R-:W-:Y:S01]  /*4ce0*/  @!UP3 UMOV UR4, UR7 ;  /* 0x000000070004bc82 */ /* 0x000fe20008000000 */
[----:B---3--:R-:W-:Y:S02]  /*4cf0*/  @!UP3 UISETP.NE.AND UP0, UPT, UR5, 0x1, UPT ;  /* 0x000000010500b88c */ /* 0x008fe4000bf05270 */
[----:B------:R-:W-:Y:S02]  /*4d00*/  @!UP3 USHF.R.U32.HI UR4, URZ, UR9, UR4 ;  /* 0x00000009ff04b299 */ /* 0x000fe40008011604 */
[----:B------:R-:W-:Y:S02]  /*4d10*/  UIMAD.WIDE.U32 UR6, UR13, UR11, URZ ;  /* 0x0000000b0d0672a5 */ /* 0x000fe4000f8e00ff */
[----:B------:R-:W-:Y:S02]  /*4d20*/  @!UP3 USEL UR8, UR14, UR4, !UP0 ;  /* 0x000000040e08b287 */ /* 0x000fe4000c000000 */
[----:B------:R-:W-:Y:S03]  /*4d30*/  @!UP3 UISETP.NE.AND UP0, UPT, UR10, 0x1, UPT ;  /* 0x000000010a00b88c */ /* 0x000fe6000bf05270 */
[----:B------:R-:W-:Y:S02]  /*4d40*/  @!UP3 UMOV UR6, UR7 ;  /* 0x000000070006bc82 */ /* 0x000fe40008000000 */
[----:B------:R-:W2:Y:S02]  /*4d50*/  @!UP3 LDCU UR4, c[0x0][0xb20] ;  /* 0x00016400ff04b7ac */ /* 0x000ea40008000800 */
[----:B--2---:R-:W-:Y:S04]  /*4d60*/  @!UP3 USHF.R.U32.HI UR6, URZ, UR4, UR6 ;  /* 0x00000004ff06b299 */ /* 0x004fe80008011606 */
[----:B------:R-:W-:Y:S04]  /*4d70*/  @!UP3 USEL UR6, UR13, UR6, !UP0 ;  /* 0x000000060d06b287 */ /* 0x000fe8000c000000 */
[----:B------:R-:W-:Y:S02]  /*4d80*/  @!UP3 UIADD3 UR4, UPT, UPT, -UR8, UR6, URZ ;  /* 0x000000060804b290 */ /* 0x000fe4000fffe1ff */
[----:B------:R-:W-:Y:S02]  /*4d90*/  @!UP3 UIADD3 UR6, UPT, UPT, UR8, -UR6, URZ ;  /* 0x800000060806b290 */ /* 0x000fe4000fffe0ff */
[----:B------:R-:W-:Y:S02]  /*4da0*/  @!UP3 UIMAD UR14, UR4, UR5, UR14 ;  /* 0x00000005040eb2a4 */ /* 0x000fe4000f8e020e */
[----:B------:R-:W-:Y:S01]  /*4db0*/  @!UP3 UIMAD UR13, UR6, UR10, UR13 ;  /* 0x0000000a060db2a4 */ /* 0x000fe2000f8e020d */
[----:B------:R-:W-:Y:S11]  /*4dc0*/  BRA.U UP2, `(.L_x_86) ;  /* 0x0000000102107547 */ /* 0x000ff6000b800000 */
[----:B------:R-:W-:Y:S04]  /*4dd0*/  MOV R6, UR52 ;  /* 0x0000003400067c02 */ /* 0x000fe80008000f00 */
[----:B------:R-:W-:Y:S04]  /*4de0*/  SHF.L.U32 R6, R6, 0x1f, RZ ;  /* 0x0000001f06067819 */ /* 0x000fe800000006ff */
[----:B------:R-:W2:Y:S02]  /*4df0*/  SYNCS.PHASECHK.TRANS64.TRYWAIT P2, [UR21+0x68], R6 ;  /* 0x00006806ff0075a7 */ /* 0x000ea40008041115 */
[----:B--2---:R-:W-:Y:S05]  /*4e00*/  @!P2 BRA `(.L_x_87) ;  /* 0x000000480010a947 */ /* 0x004fea0003800000 */
.L_x_86:
[----:B------:R-:W-:Y:S05]  /*4e10*/  @!P1 BRA `(.L_x_88) ;  /* 0x0000000000309947 */ /* 0x000fea0003800000 */
[----:B------:R-:W-:Y:S01]  /*4e20*/  ISETP.NE.U32.AND P1, PT, R2, RZ, PT ;  /* 0x000000ff0200720c */ /* 0x000fe20003f25070 */
[----:B------:R-:W2:Y:S01]  /*4e30*/  LDCU.64 UR4, c[0x0][0x358] ;  /* 0x00006b00ff0477ac */ /* 0x000ea20008000a00 */
[----:B------:R-:W-:Y:S02]  /*4e40*/  IMAD.MOV.U32 R50, RZ, RZ, 0x1 ;  /* 0x00000001ff327424 */ /* 0x000fe400078e00ff */
[----:B------:R-:W-:Y:S11]  /*4e50*/  ISETP.NE.AND.EX P1, PT, R3, RZ, PT, P1 ;  /* 0x000000ff0300720c */ /* 0x000ff60003f25310 */
[----:B------:R-:W-:Y:S02]  /*4e60*/  @!UPT UIADD3 URZ, UPT, UPT, URZ, URZ, URZ ;  /* 0x000000fffffff290 */ /* 0x000fe4000fffe0ff */
[----:B------:R-:W3:Y:S01]  /*4e70*/  @P1 LDC.64 R10, c[0x0][0x888] ;  /* 0x00022200ff0a1b82 */ /* 0x000ee20000000a00 */
[----:B-1----:R-:W-:Y:S04]  /*4e80*/  @P1 IMAD R0, R4, UR36, RZ ;  /* 0x0000002404001c24 */ /* 0x002fe8000f8e02ff */
[----:B---3--:R-:W-:Y:S04]  /*4e90*/  @P1 IMAD.WIDE R10, R0, 0x4, R10 ;  /* 0x00000004000a1825 */ /* 0x008fe800078e020a */
[----:B------:R-:W-:Y:S01]  /*4ea0*/  HFMA2 R0, -RZ, RZ, 0, 5.9604644775390625e-08 ;  /* 0x00000001ff007431 */ /* 0x000fe200000001ff */
[----:B--2--5:R2:W5:Y:S04]  /*4eb0*/  @P1 LDG.E R27, desc[UR4][R10.64] ;  /* 0x000000040a1b1981 */ /* 0x024568000c1e1900 */
[----:B------:R-:W-:Y:S01]  /*4ec0*/  @!P1 PRMT R50, R0, 0x7610, R50 ;  /* 0x0000761000329816 */ /* 0x000fe20000000032 */
[----:B--2---:R-:W3:Y:S06]  /*4ed0*/  @!P1 LDC R27, c[0x0][0x880] ;  /* 0x00022000ff1b9b82 */ /* 0x004eec0000000800 */
.L_x_88:
[----:B---3-5:R-:W-:Y:S01]  /*4ee0*/  @!P0 FSETP.EQ.AND P1, PT, R27, RZ, PT ;  /* 0x000000ff1b00820b */ /* 0x028fe20003f22000 */
[----:B------:R-:W-:Y:S01]  /*4ef0*/  @!UPT UIADD3 URZ, UPT, UPT, URZ, URZ, URZ ;  /* 0x000000fffffff290 */ /* 0x000fe2000fffe0ff */
[----:B------:R-:W-:Y:S11]  /*4f00*/  @!P0 BRA `(.L_x_89) ;  /* 0x0000000000188947 */ /* 0x000ff60003800000 */
[----:B------:R-:W-:Y:S02]  /*4f10*/  LOP3.LUT P0, RZ, R50, 0xff, RZ, 0xc0, !PT ;  /* 0x000000ff32ff7812 */ /* 0x000fe4000780c0ff */
[----:B------:R-:W-:Y:S04]  /*4f20*/  ISETP.NE.U32.AND P1, PT, R2, RZ, PT ;  /* 0x000000ff0200720c */ /* 0x000fe80003f25070 */
[----:B------:R-:W-:Y:S04]  /*4f30*/  ISETP.NE.AND.EX P1, PT, R3, RZ, PT, P1 ;  /* 0x000000ff0300720c */ /* 0x000fe80003f25310 */
[----:B------:R-:W-:Y:S03]  /*4f40*/  PLOP3.LUT P1, PT, P1, PT, PT, 0x8, 0x80 ;  /* 0x000000000080781c */ /* 0x000fe60000f2e170 */
[----:B------:R-:W-:Y:S11]  /*4f50*/  @P0 FSETP.EQ.AND P1, PT, R27, RZ, PT ;  /* 0x000000ff1b00020b */ /* 0x000ff60003f22000 */
[----:B------:R-:W-:Y:S02]  /*4f60*/  @!UPT UIADD3 URZ, UPT, UPT, URZ, URZ, URZ ;  /* 0x000000fffffff290 */ /* 0x000fe4000fffe0ff */
.L_x_89:
[----:B------:R-:W2:Y:S01]  /*4f70*/  SYNCS.PHASECHK.TRANS64.TRYWAIT P2, [UR21+0x40], R9 ;  /* 0x00004009ff0075a7 */ /* 0x000ea20008041115 */
[----:B------:R-:W-:Y:S04]  /*4f80*/  ELECT P0, URZ, PT ;  /* 0x0000000000ff782f */ /* 0x000fe80003800000 */
[----:B------:R-:W-:Y:S11]  /*4f90*/  PLOP3.LUT P1, PT, P1, P0, PT, 0xf2, 0x2f ;  /* 0x00000000002f781c */ /* 0x000ff60000f21e72 */
[----:B------:R-:W-:Y:S02]  /*4fa0*/  @!UPT UIADD3 URZ, UPT, UPT, URZ, URZ, URZ ;  /* 0x000000fffffff290 */ /* 0x000fe4000fffe0ff */
[----:B------:R-:W-:Y:S05]  /*4fb0*/  @!P1 IADD3 R8, P0, PT, R16, 0x580, RZ ;  /* 0x0000058010089810 */ /* 0x000fea0007f1e0ff */
[----:B-1----:R-:W-:Y:S01]  /*4fc0*/  @!P1 IMAD.X R6, RZ, RZ, R17, P0 ;  /* 0x000000ffff069224 */ /* 0x002fe200000e0611 */
[----:B--2---:R-:W-:Y:S07]  /*4fd0*/  @!P2 BRA `(.L_x_90) ;  /* 0x0000004400b4a947 */ /* 0x004fee0003800000 */
.L_x_176:
[----:B------:R-:W-:Y:S01]  /*4fe0*/  @!P1 R2UR UR5, R8 ;  /* 0x00000000080592ca */ /* 0x000fe200000e0000 */
[----:B------:R-:W-:Y:S01]  /*4ff0*/  VOTEU.ALL UP0, P1 ;  /* 0x0000000000ff7886 */ /* 0x000fe20000800000 */
[----:B------:R-:W-:Y:S01]  /*5000*/  @!P1 R2UR UR4, R6 ;  /* 0x00000000060492ca */ /* 0x000fe200000e0000 */
[----:B------:R-:W-:Y:S01]  /*5010*/  UMOV UR16, 0x0 ;  /* 0x0000000000107882 */ /* 0x000fe20000000000 */
[----:B------:R-:W-:Y:S01]  /*5020*/  UMOV UR17, 0x10000000 ;  /* 0x1000000000117882 */ /* 0x000fe20000000000 */
[----:B------:R-:W-:Y:S01]  /*5030*/  UMOV UR44, UR36 ;  /* 0x00000024002c7c82 */ /* 0x000fe20008000000 */
[----:B------:R-:W-:Y:S01]  /*5040*/  @!UP0 UIADD3 UR40, UPT, UPT, UR21, 0x200, URZ ;  /* 0x0000020015288890 */ /* 0x000fe2000fffe0ff */
[----:B-1----:R-:W-:Y:S01]  /*5050*/  @!P1 IMAD.MOV.U32 R0, RZ, RZ, 0x1000 ;  /* 0x00001000ff009424 */ /* 0x002fe200078e00ff */
[----:B------:R-:W-:Y:S01]  /*5060*/  @!UP0 UIADD3 UR10, UPT, UPT, UR42, 0x40, URZ ;  /* 0x000000402a0a8890 */ /* 0x000fe2000fffe0ff */
[----:B------:R-:W-:Y:S01]  /*5070*/  @!P1 IADD3 R8, P0, PT, R16, 0x580, RZ ;  /* 0x0000058010089810 */ /* 0x000fe20007f1e0ff */
[----:B------:R-:W-:Y:S01]  /*5080*/  @!UP0 UIADD3 UR8, UPT, UPT, UR21, 0xa00, URZ ;  /* 0x00000a0015088890 */ /* 0x000fe2000fffe0ff */
[----:B------:R-:W-:Y:S02]  /*5090*/  VOTEU.ALL UP0, P1 ;  /* 0x0000000000ff7886 */ /* 0x000fe40000800000 */
[----:B------:R-:W-:Y:S01]  /*50a0*/  IMAD.U32 R10, RZ, RZ, UR5 ;  /* 0x00000005ff0a7e24 */ /* 0x000fe2000f8e00ff */
[----:B------:R-:W-:Y:S01]  /*50b0*/  UMOV UR9, UR41 ;  /* 0x0000002900097c82 */ /* 0x000fe20008000000 */
[----:B------:R-:W-:Y:S01]  /*50c0*/  IMAD.U32 R11, RZ, RZ, UR4 ;  /* 0x00000004ff0b7e24 */ /* 0x000fe2000f8e00ff */
[----:B------:R-:W-:Y:S01]  /*50d0*/  UMOV UR11, UR43 ;  /* 0x0000002b000b7c82 */ /* 0x000fe20008000000 */
[----:B------:R-:W-:Y:S01]  /*50e0*/  UMOV UR12, UR36 ;  /* 0x00000024000c7c82 */ /* 0x000fe20008000000 */
[----:B------:R-:W-:Y:S01]  /*50f0*/  @!P1 R2UR UR4, R10 ;  /* 0x000000000a0492ca */ /* 0x000fe200000e0000 */
[----:B------:R-:W-:Y:S01]  /*5100*/  UPRMT UR6, UR47, 0x654, UR41 ;  /* 0x000006542f067896 */ /* 0x000fe20008000029 */
[----:B------:R-:W-:Y:S01]  /*5110*/  @!P1 R2UR UR5, R11 ;  /* 0x000000000b0592ca */ /* 0x000fe200000e0000 */
[----:B------:R-:W-:Y:S11]  /*5120*/  @!P1 IMAD.X R6, RZ, RZ, R17, P0 ;  /* 0x000000ffff069224 */ /* 0x000ff600000e0611 */
[----:B------:R-:W-:Y:S01]  /*5130*/  @!UPT UIADD3 URZ, UPT, UPT, URZ, URZ, URZ ;  /* 0x000000fffffff290 */ /* 0x000fe2000fffe0ff */
[----:B------:R1:W-:Y:S01]  /*5140*/  @!UP0 UTMALDG.3D [UR40], [UR4], desc[UR16] ;  /* 0x00001028040085b4 */ /* 0x0003e20008011000 */
[----:B------:R-:W-:Y:S05]  /*5150*/  VOTEU.ALL UP0, P1 ;  /* 0x0000000000ff7886 */ /* 0x000fea0000800000 */
[----:B------:R1:W-:Y:S01]  /*5160*/  @!UP0 UTMALDG.3D [UR8], [UR4], desc[UR16] ;  /* 0x00001008040085b4 */ /* 0x0003e20008011000 */
[----:B------:R1:W-:Y:S01]  /*5170*/  @!P1 SYNCS.ARRIVE.TRANS64.RED.A0TR RZ, [UR21+0x20], R0 ;  /* 0x00002000ffff99a7 */ /* 0x0003e20008300415 */
[----:B------:R-:W-:Y:S01]  /*5180*/  SYNCS.ARRIVE.TRANS64.RED.A1T0 RZ, [UR6], RZ ;  /* 0x000000ffffff79a7 */ /* 0x000fe20008100406 */
[----:B------:R-:W2:Y:S02]  /*5190*/  SYNCS.PHASECHK.TRANS64.TRYWAIT P2, [UR21+0x48], R9 ;  /* 0x00004809ff0075a7 */ /* 0x000ea40008041115 */
[----:B-12---:R-:W-:Y:S05]  /*51a0*/  @!P2 BRA `(.L_x_91) ;  /* 0x000000440058a947 */ /* 0x006fea0003800000 */
.L_x_178:
        /* <DEDUP_REMOVED lines=10> */
[----:B------:R-:W-:Y:S02]  /*5250*/  @!UP0 UIADD3 UR10, UPT, UPT, UR42, 0x50, URZ ;  /* 0x000000502a0a8890 */ /* 0x000fe4000fffe0ff */
[----:B------:R-:W-:Y:S01]  /*5260*/  @!UP0 UIADD3 UR8, UPT, UPT, UR21, 0x1a00, URZ ;  /* 0x00001a0015088890 */ /* 0x000fe2000fffe0ff */
[----:B------:R-:W-:Y:S01]  /*5270*/  IMAD.U32 R10, RZ, RZ, UR5 ;  /* 0x00000005ff0a7e24 */ /* 0x000fe2000f8e00ff */
[----:B------:R-:W-:Y:S01]  /*5280*/  VOTEU.ALL UP0, P1 ;  /* 0x0000000000ff7886 */ /* 0x000fe20000800000 */
[----:B------:R-:W-:Y:S01]  /*5290*/  IMAD.U32 R11, RZ, RZ, UR4 ;  /* 0x00000004ff0b7e24 */ /* 0x000fe2000f8e00ff */
[----:B------:R-:W-:Y:S01]  /*52a0*/  UMOV UR9, UR33 ;  /* 0x0000002100097c82 */ /* 0x000fe20008000000 */
[----:B------:R-:W-:Y:S01]  /*52b0*/  UMOV UR11, UR43 ;  /* 0x0000002b000b7c82 */ /* 0x000fe20008000000 */
[----:B------:R-:W-:Y:S01]  /*52c0*/  @!P1 R2UR UR4, R10 ;  /* 0x000000000a0492ca */ /* 0x000fe200000e0000 */
[----:B------:R-:W-:Y:S01]  /*52d0*/  UMOV UR12, UR36 ;  /* 0x00000024000c7c82 */ /* 0x000fe20008000000 */
[----:B------:R-:W-:Y:S01]  /*52e0*/  @!P1 R2UR UR5, R11 ;  /* 0x000000000b0592ca */ /* 0x000fe200000e0000 */
[----:B------:R-:W-:Y:S01]  /*52f0*/  UPRMT UR6, UR47, 0x654, UR33 ;  /* 0x000006542f067896 */ /* 0x000fe20008000021 */
[----:B------:R-:W-:Y:S11]  /*5300*/  @!P1 IMAD.X R6, RZ, RZ, R17, P0 ;  /* 0x000000ffff069224 */ /* 0x000ff600000e0611 */
[----:B------:R1:W-:Y:S01]  /*5310*/  @!UP0 UTMALDG.3D [UR32], [UR4], desc[UR16] ;  /* 0x00001020040085b4 */ /* 0x0003e20008011000 */
[----:B------:R-:W-:Y:S05]  /*5320*/  VOTEU.ALL UP0, P1 ;  /* 0x0000000000ff7886 */ /* 0x000fea0000800000 */
[----:B------:R1:W-:Y:S01]  /*5330*/  @!UP0 UTMALDG.3D [UR8], [UR4], desc[UR16] ;  /* 0x00001008040085b4 */ /* 0x0003e20008011000 */
[----:B------:R1:W-:Y:S01]  /*5340*/  @!P1 SYNCS.ARRIVE.TRANS64.RED.A0TR RZ, [UR21+0x28], R0 ;  /* 0x00002800ffff99a7 */ /* 0x0003e20008300415 */
[----:B------:R-:W-:Y:S01]  /*5350*/  SYNCS.ARRIVE.TRANS64.RED.A1T0 RZ, [UR6], RZ ;  /* 0x000000ffffff79a7 */ /* 0x000fe20008100406 */
[----:B------:R-:W2:Y:S02]  /*5360*/  SYNCS.PHASECHK.TRANS64.TRYWAIT P2, [UR21+0x50], R9 ;  /* 0x00005009ff0075a7 */ /* 0x000ea40008041115 */
[----:B-12---:R-:W-:Y:S05]  /*5370*/  @!P2 BRA `(.L_x_92) ;  /* 0x0000004000fca947 */ /* 0x006fea0003800000 */
.L_x_180:
        /* <DEDUP_REMOVED lines=9> */
[----:B------:R-:W-:Y:S01]  /*5410*/  VIADD R14, R14, 0x1 ;  /* 0x000000010e0e7836 */ /* 0x000fe20000000000 */
        /* <DEDUP_REMOVED lines=10> */
[----:B------:R-:W-:Y:S01]  /*54c0*/  UMOV UR12, UR36 ;  /* 0x00000024000c7c82 */ /* 0x000fe20008000000 */
[----:B------:R-:W-:Y:S11]  /*54d0*/  UPRMT UR6, UR47, 0x654, UR25 ;  /* 0x000006542f067896 */ /* 0x000ff60008000019 */
[----:B------:R1:W-:Y:S01]  /*54e0*/  @!UP0 UTMALDG.3D [UR24], [UR4], desc[UR16] ;  /* 0x00001018040085b4 */ /* 0x0003e20008011000 */
[----:B------:R-:W-:Y:S05]  /*54f0*/  VOTEU.ALL UP0, P1 ;  /* 0x0000000000ff7886 */ /* 0x000fea0000800000 */
[----:B------:R1:W-:Y:S01]  /*5500*/  @!UP0 UTMALDG.3D [UR8], [UR4], desc[UR16] ;  /* 0x00001008040085b4 */ /* 0x0003e20008011000 */
[----:B------:R1:W-:Y:S01]  /*5510*/  @!P1 SYNCS.ARRIVE.TRANS64.RED.A0TR RZ, [UR21+0x30], R0 ;  /* 0x00003000ffff99a7 */ /* 0x0003e20008300415 */
[----:B------:R-:W-:Y:S01]  /*5520*/  SYNCS.ARRIVE.TRANS64.RED.A1T0 RZ, [UR6], RZ ;  /* 0x000000ffffff79a7 */ /* 0x000fe20008100406 */
[----:B------:R-:W2:Y:S02]  /*5530*/  SYNCS.PHASECHK.TRANS64.TRYWAIT P0, [UR21+0x58], R9 ;  /* 0x00005809ff0075a7 */ /* 0x000ea40008001115 */
[----:B-12---:R-:W-:Y:S05]  /*5540*/  @!P0 BRA `(.L_x_93) ;  /* 0x0000004000a08947 */ /* 0x006fea0003800000 */
.L_x_182:
[----:B------:R-:W-:Y:S01]  /*5550*/  UPLOP3.LUT UP2, UPT, UPT, UPT, UPT, 0x80, 0x8 ;  /* 0x000000000008789c */ /* 0x000fe20003f4f070 */
[----:B------:R-:W-:Y:S01]  /*5560*/  @!P1 IADD3 R6, P0, PT, R16, 0x580, RZ ;  /* 0x0000058010069810 */ /* 0x000fe20007f1e0ff */
[----:B------:R-:W-:Y:S01]  /*5570*/  UMOV UR6, 0x0 ;  /* 0x0000000000067882 */ /* 0x000fe20000000000 */
[----:B------:R-:W-:Y:S01]  /*5580*/  UMOV UR7, 0x10000000 ;  /* 0x1000000000077882 */ /* 0x000fe20000000000 */
[----:B------:R-:W-:Y:S01]  /*5590*/  VOTEU.ALL UP0, P1 ;  /* 0x0000000000ff7886 */ /* 0x000fe20000800000 */
[----:B------:R-:W-:Y:S01]  /*55a0*/  @!P1 R2UR UR5, R6 ;  /* 0x00000000060592ca */ /* 0x000fe200000e0000 */
[----:B-1----:R-:W-:Y:S01]  /*55b0*/  @!P1 IMAD.X R0, RZ, RZ, R17, P0 ;  /* 0x000000ffff009224 */ /* 0x002fe200000e0611 */
[----:B------:R-:W-:Y:S01]  /*55c0*/  UMOV UR19, UR43 ;  /* 0x0000002b00137c82 */ /* 0x000fe20008000000 */
[----:B------:R-:W-:Y:S01]  /*55d0*/  UMOV UR20, UR36 ;  /* 0x0000002400147c82 */ /* 0x000fe20008000000 */
[----:B------:R-:W-:Y:S01]  /*55e0*/  @!UP0 UIADD3 UR18, UPT, UPT, UR42, 0x30, URZ ;  /* 0x000000302a128890 */ /* 0x000fe2000fffe0ff */
[----:B------:R-:W-:Y:S01]  /*55f0*/  R2UR UR24, R52 ;  /* 0x00000000341872ca */ /* 0x000fe200000e0000 */
[----:B------:R-:W-:Y:S01]  /*5600*/  @!UP0 UIADD3 UR16, UPT, UPT, UR21, 0x3200, URZ ;  /* 0x0000320015108890 */ /* 0x000fe2000fffe0ff */
[----:B------:R-:W-:Y:S01]  /*5610*/  @!P1 R2UR UR4, R0 ;  /* 0x00000000000492ca */ /* 0x000fe200000e0000 */
[----:B------:R-:W-:Y:S01]  /*5620*/  @!UP0 UIADD3 UR17, UPT, UPT, UR21, 0x38, URZ ;  /* 0x0000003815118890 */ /* 0x000fe2000fffe0ff */
[----:B------:R-:W-:Y:S01]  /*5630*/  ISETP.NE.AND P0, PT, R14, 0x2, PT ;  /* 0x000000020e00780c */ /* 0x000fe20003f05270 */
[----:B------:R-:W-:Y:S01]  /*5640*/  @!UP0 UIADD3 UR10, UPT, UPT, UR42, 0x70, URZ ;  /* 0x000000702a0a8890 */ /* 0x000fe2000fffe0ff */
[----:B------:R-:W-:Y:S01]  /*5650*/  LOP3.LUT R15, R15, 0x1, RZ, 0x3c, !PT ;  /* 0x000000010f0f7812 */ /* 0x000fe200078e3cff */
[----:B------:R-:W-:Y:S01]  /*5660*/  @!UP0 UIADD3 UR8, UPT, UPT, UR21, 0x3a00, URZ ;  /* 0x00003a0015088890 */ /* 0x000fe2000fffe0ff */
[----:B------:R-:W-:Y:S01]  /*5670*/  IMAD.U32 R8, RZ, RZ, UR5 ;  /* 0x00000005ff087e24 */ /* 0x000fe2000f8e00ff */
[----:B------:R-:W-:Y:S01]  /*5680*/  VOTEU.ALL UP0, P1 ;  /* 0x0000000000ff7886 */ /* 0x000fe20000800000 */
[----:B------:R-:W-:Y:S01]  /*5690*/  UMOV UR11, UR43 ;  /* 0x0000002b000b7c82 */ /* 0x000fe20008000000 */
[----:B------:R-:W-:Y:S01]  /*56a0*/  UMOV UR12, UR36 ;  /* 0x00000024000c7c82 */ /* 0x000fe20008000000 */
[----:B------:R-:W-:Y:S01]  /*56b0*/  UMOV UR9, UR17 ;  /* 0x0000001100097c82 */ /* 0x000fe20008000000 */
[----:B------:R-:W-:Y:S01]  /*56c0*/  SEL R0, RZ, 0x1, P0 ;  /* 0x00000001ff007807 */ /* 0x000fe20000000000 */
[----:B------:R-:W-:Y:S01]  /*56d0*/  UIADD3 UR28, UPT, UPT, UR13, UR24, URZ ;  /* 0x000000180d1c7290 */ /* 0x000fe2000fffe0ff */
[----:B------:R-:W-:Y:S01]  /*56e0*/  IMAD.U32 R9, RZ, RZ, UR4 ;  /* 0x00000004ff097e24 */ /* 0x000fe2000f8e00ff */
[----:B------:R-:W-:Y:S01]  /*56f0*/  @!P1 R2UR UR4, R8 ;  /* 0x00000000080492ca */ /* 0x000fe200000e0000 */
[----:B------:R-:W-:Y:S01]  /*5700*/  UMOV UR36, UR29 ;  /* 0x0000001d00247c82 */ /* 0x000fe20008000000 */
[----:B------:R-:W-:Y:S02]  /*5710*/  LOP3.LUT R13, R13, R0, RZ, 0x3c, !PT ;  /* 0x000000000d0d7212 */ /* 0x000fe400078e3cff */
[----:B------:R-:W-:Y:S02]  /*5720*/  @!P1 R2UR UR5, R9 ;  /* 0x00000000090592ca */ /* 0x000fe400000e0000 */
[----:B------:R-:W-:Y:S11]  /*5730*/  SEL R14, R14, RZ, P0 ;  /* 0x000000ff0e0e7207 */ /* 0x000ff60000000000 */
[----:B------:R1:W-:Y:S01]  /*5740*/  @!UP0 UTMALDG.3D [UR16], [UR4], desc[UR6] ;  /* 0x00000610040085b4 */ /* 0x0003e20008011000 */
[----:B------:R-:W-:Y:S05]  /*5750*/  VOTEU.ALL UP0, P1 ;  /* 0x0000000000ff7886 */ /* 0x000fea0000800000 */
[----:B------:R2:W-:Y:S01]  /*5760*/  @!UP0 UTMALDG.3D [UR8], [UR4], desc[UR6] ;  /* 0x00000608040085b4 */ /* 0x0005e20008011000 */
[----:B------:R2:W-:Y:S01]  /*5770*/  @!P1 SYNCS.ARRIVE.TRANS64.RED.A0TR RZ, [UR21+0x38], R7 ;  /* 0x00003807ffff99a7 */ /* 0x0005e20008300415 */
[----:B------:R-:W-:Y:S01]  /*5780*/  SYNCS.ARRIVE.TRANS64.RED.A1T0 RZ, [UR37], RZ ;  /* 0x000000ffffff79a7 */ /* 0x000fe20008100425 */
[----:B-1----:R-:W-:Y:S01]  /*5790*/  UIADD3 UR20, UPT, UPT, UR14, UR63, URZ ;  /* 0x0000003f0e147290 */ /* 0x002fe2000fffe0ff */
[----:B------:R-:W-:Y:S11]  /*57a0*/  BRA.U UP1, `(.L_x_94) ;  /* 0xfffffff101047547 */ /* 0x000ff6000b83ffff */
[----:B------:R-:W-:-:S04]  /*57b0*/  SHF.L.U32 R2, R15, 0x1f, RZ ;  /* 0x0000001f0f027819 */ /* 0x000fc800000006ff */
[----:B------:R-:W1:Y:S02]  /*57c0*/  SYNCS.PHASECHK.TRANS64.TRYWAIT P0, [UR21+0x40], R2 ;  /* 0x00004002ff0075a7 */ /* 0x000e640008001115 */
[----:B-1----:R-:W-:Y:S05]  /*57d0*/  @!P0 BRA `(.L_x_95) ;  /* 0x0000004000148947 */ /* 0x002fea0003800000 */
.L_x_184:
[----:B------:R-:W3:Y:S02]  /*57e0*/  SYNCS.PHASECHK.TRANS64.TRYWAIT P0, [UR21+0x48], R2 ;  /* 0x00004802ff0075a7 */ /* 0x000ee40008001115 */
[----:B---3--:R-:W-:Y:S05]  /*57f0*/  @!P0 BRA `(.L_x_96) ;  /* 0x0000004000248947 */ /* 0x008fea0003800000 */
.L_x_186:
[----:B------:R-:W3:Y:S02]  /*5800*/  SYNCS.PHASECHK.TRANS64.TRYWAIT P0, [UR21+0x50], R2 ;  /* 0x00005002ff0075a7 */ /* 0x000ee40008001115 */
[----:B---3--:R-:W-:Y:S05]  /*5810*/  @!P0 BRA `(.L_x_97) ;  /* 0x0000004000348947 */ /* 0x008fea0003800000 */
.L_x_188:
[----:B-1----:R-:W-:-:S07]  /*5820*/  MOV R0, UR21 ;  /* 0x0000001500007c02 */ /* 0x002fce0008000f00 */
.L_x_98:
[----:B-1----:R-:W-:-:S04]  /*5830*/  SHF.L.U32 R2, R15, 0x1f, RZ ;  /* 0x0000001f0f027819 */ /* 0x002fc800000006ff */
[----:B------:R1:W3:Y:S03]  /*5840*/  SYNCS.PHASECHK.TRANS64.TRYWAIT P0, [R0+URZ+0x58], R2 ;  /* 0x00005802000075a7 */ /* 0x0002e600080011ff */
[----:B---3--:R-:W-:Y:S05]  /*5850*/  @!P0 NANOSLEEP.SYNCS 0x989680 ;  /* 0x009896800000895d */ /* 0x008fea0003900000 */
[----:B------:R-:W3:Y:S02]  /*5860*/  @!P0 SYNCS.PHASECHK.TRANS64 P0, [R0+URZ+0x58], R2 ;  /* 0x00005802000085a7 */ /* 0x000ee400080010ff */
[----:B--23--:R-:W-:Y:S05]  /*5870*/  @P0 EXIT ;  /* 0x000000000000094d */ /* 0x00cfea0003800000 */
[----:B------:R-:W-:Y:S05]  /*5880*/  BRA `(.L_x_98) ;  /* 0xfffffffc00e87947 */ /* 0x000fea000383ffff */
.L_x_83:
[----:B------:R-:W-:-:S06]  /*5890*/  UISETP.GE.AND UP0, UPT, UR25, 0x4, UPT ;  /* 0x000000041900788c */ /* 0x000fcc000bf06270 */
[----:B------:R-:W-:-:S13]  /*58a0*/  PLOP3.LUT P0, PT, PT, PT, UP0, 0x80, 0x8 ;  /* 0x000000000008781c */ /* 0x000fda0003f0f008 */
[----:B------:R-:W-:Y:S05]  /*58b0*/  @!P0 EXIT ;  /* 0x000000000000894d */ /* 0x000fea0003800000 */
[----:B------:R-:W-:Y:S01]  /*58c0*/  BAR.SYNC.DEFER_BLOCKING 0x6, 0xa0 ;  /* 0x0182800000007b1d */ /* 0x000fe20000010000 */
[----:B------:R-:W-:Y:S01]  /*58d0*/  IMAD.SHL.U32 R49, R61, 0x10, RZ ;  /* 0x000000103d317824 */ /* 0x000fe200078e00ff */
[----:B------:R-:W-:Y:S01]  /*58e0*/  CS2R R58, SRZ ;  /* 0x00000000003a7805 */ /* 0x000fe2000001ff00 */
[----:B------:R-:W-:Y:S02]  /*58f0*/  IMAD.SHL.U32 R5, R51, 0x200, RZ ;  /* 0x0000020033057824 */ /* 0x000fe400078e00ff */
[----:B------:R-:W-:Y:S01]  /*5900*/  IMAD.U32 R23, R61, 0x10000, RZ ;  /* 0x000100003d177824 */ /* 0x000fe200078e00ff */
[----:B------:R-:W-:Y:S01]  /*5910*/  UMOV UR43, 0x400 ;  /* 0x00000400002b7882 */ /* 0x000fe20000000000 */
[----:B------:R-:W-:Y:S01]  /*5920*/  LOP3.LUT R48, R49, 0x5b0, RZ, 0xc0, !PT ;  /* 0x000005b031307812 */ /* 0x000fe200078ec0ff */
[----:B------:R-:W-:Y:S01]  /*5930*/  ULEA UR43, UR47, UR43, 0x18 ;  /* 0x0000002b2f2b7291 */ /* 0x000fe2000f8ec0ff */
[----:B------:R-:W1:Y:S01]  /*5940*/  LDC.64 R44, c[0x0][0x888] ;  /* 0x00022200ff2c7b82 */ /* 0x000e620000000a00 */
[----:B------:R-:W-:Y:S01]  /*5950*/  IMAD.SHL.U32 R4, R61, 0x2, RZ ;  /* 0x000000023d047824 */ /* 0x000fe200078e00ff */
[----:B------:R-:W-:Y:S01]  /*5960*/  LOP3.LUT R48, R48, 0x200, R5, 0xf8, !PT ;  /* 0x0000020030307812 */ /* 0x000fe200078ef805 */
[----:B------:R-:W-:Y:S01]  /*5970*/  IMAD.SHL.U32 R5, R51, 0x200000, RZ ;  /* 0x0020000033057824 */ /* 0x000fe200078e00ff */
[C---:B------:R-:W-:Y:S01]  /*5980*/  LOP3.LUT R6, R49.reuse, 0x40, RZ, 0xc0, !PT ;  /* 0x0000004031067812 */ /* 0x040fe200078ec0ff */
[----:B------:R-:W-:Y:S01]  /*5990*/  UIADD3 UR4, UPT, UPT, UR43, 0x200, URZ ;  /* 0x000002002b047890 */ /* 0x000fe2000fffe0ff */
[----:B------:R-:W-:Y:S01]  /*59a0*/  LOP3.LUT P0, RZ, R49, 0x40, RZ, 0xc0, !PT ;  /* 0x0000004031ff7812 */ /* 0x000fe2000780c0ff */
[----:B------:R-:W-:Y:S01]  /*59b0*/  IMAD.MOV.U32 R60, RZ, RZ, 0x1 ;  /* 0x00000001ff3c7424 */ /* 0x000fe200078e00ff */
[----:B------:R-:W2:Y:S01]  /*59c0*/  LDC.64 R46, c[0x0][0x890] ;  /* 0x00022400ff2e7b82 */ /* 0x000ea20000000a00 */
[----:B------:R-:W-:Y:S01]  /*59d0*/  LOP3.LUT R5, R5, 0x200000, RZ, 0xc0, !PT ;  /* 0x0020000005057812 */ /* 0x000fe200078ec0ff */
[----:B------:R-:W-:Y:S01]  /*59e0*/  IMAD.MOV.U32 R22, RZ, RZ, RZ ;  /* 0x000000ffff167224 */ /* 0x000fe200078e00ff */
[----:B------:R-:W-:Y:S01]  /*59f0*/  LOP3.LUT R4, R6, 0x8, R4, 0xf8, !PT ;  /* 0x0000000806047812 */ /* 0x000fe200078ef804 */
[----:B------:R-:W-:Y:S01]  /*5a00*/  IMAD.MOV.U32 R56, RZ, RZ, RZ ;  /* 0x000000ffff387224 */ /* 0x000fe200078e00ff */
[----:B------:R-:W-:Y:S01]  /*5a10*/  LOP3.LUT R23, R5, 0x400000, R23, 0xf8, !PT ;  /* 0x0040000005177812 */ /* 0x000fe200078ef817 */
[----:B------:R-:W-:Y:S01]  /*5a20*/  IMAD.U32 R53, RZ, RZ, UR4 ;  /* 0x00000004ff357e24 */ /* 0x000fe2000f8e00ff */
[----:B------:R-:W3:Y:S01]  /*5a30*/  LDS R0, [UR43+0x120] ;  /* 0x0001202bff007984 */ /* 0x000ee20008000800 */
[----:B------:R-:W4:Y:S01]  /*5a40*/  LDC.64 R42, c[0x0][0x8b0] ;  /* 0x00022c00ff2a7b82 */ /* 0x000f220000000a00 */
[----:B------:R-:W-:Y:S01]  /*5a50*/  LOP3.LUT R48, R48, R4, RZ, 0xfc, !PT ;  /* 0x0000000430307212 */ /* 0x000fe200078efcff */
[----:B------:R-:W1:Y:S01]  /*5a60*/  LDCU UR60, c[0x0][0x370] ;  /* 0x00006e00ff3c77ac */ /* 0x000e620008000800 */
[----:B------:R-:W-:Y:S01]  /*5a70*/  LOP3.LUT R61, R61, 0x60, RZ, 0xc0, !PT ;  /* 0x000000603d3d7812 */ /* 0x000fe200078ec0ff */
[----:B------:R-:W1:Y:S04]  /*5a80*/  LDCU UR42, c[0x0][0xb0c] ;  /* 0x00016180ff2a77ac */ /* 0x000e680008000800 */
[----:B------:R-:W1:Y:S01]  /*5a90*/  LDC.64 R40, c[0x0][0x8a8] ;  /* 0x00022a00ff287b82 */ /* 0x000e620000000a00 */
[----:B------:R-:W1:Y:S01]  /*5aa0*/  LDCU UR39, c[0x0][0xb30] ;  /* 0x00016600ff2777ac */ /* 0x000e620008000800 */
[----:B------:R-:W1:Y:S01]  /*5ab0*/  LDCU.64 UR54, c[0x0][0x888] ;  /* 0x00011100ff3677ac */ /* 0x000e620008000a00 */
[----:B------:R-:W1:Y:S01]  /*5ac0*/  LDCU.64 UR40, c[0x0][0xb28] ;  /* 0x00016500ff2877ac */ /* 0x000e620008000a00 */
[----:B------:R-:W1:Y:S01]  /*5ad0*/  LDCU.128 UR56, c[0x0][0xb10] ;  /* 0x00016200ff3877ac */ /* 0x000e620008000c00 */
[----:B------:R-:W1:Y:S01]  /*5ae0*/  LDCU UR53, c[0x0][0x374] ;  /* 0x00006e80ff3577ac */ /* 0x000e620008000800 */
[----:B------:R-:W-:Y:S01]  /*5af0*/  UMOV UR52, URZ ;  /* 0x000000ff00347c82 */ /* 0x000fe20008000000 */
[----:B------:R-:W-:Y:S01]  /*5b00*/  UMOV UR46, URZ ;  /* 0x000000ff002e7c82 */ /* 0x000fe20008000000 */
[----:B---3--:R-:W-:Y:S01]  /*5b10*/  IMAD.IADD R23, R0, 0x1, R23 ;  /* 0x0000000100177824 */ /* 0x008fe200078e0217 */
[----:B--2---:R-:W-:-:S07]  /*5b20*/  P2R R0, PR, RZ, 0x1 ;  /* 0x00000001ff007803 */ /* 0x004fce0000000000 */
.L_x_142:
[----:B------:R-:W-:Y:S02]  /*5b30*/  LEA R3, R56, UR43, 0x3 ;  /* 0x0000002b38037c11 */ /* 0x000fe4000f8e18ff */
[----:B------:R-:W-:Y:S02]  /*5b40*/  SHF.L.U32 R0, R58, 0x1f, RZ ;  /* 0x0000001f3a007819 */ /* 0x000fe400000006ff */
[----:B-1----:R-:W-:Y:S02]  /*5b50*/  LEA R4, R56, UR43, 0x4 ;  /* 0x0000002b38047c11 */ /* 0x002fe4000f8e20ff */
[----:B------:R-:W2:Y:S02]  /*5b60*/  SYNCS.PHASECHK.TRANS64.TRYWAIT P0, [R3+URZ+0x70], R0 ;  /* 0x00007000030075a7 */ /* 0x000ea400080011ff */
[----:B--2---:R-:W-:Y:S05]  /*5b70*/  @!P0 BRA `(.L_x_99) ;  /* 0x0000003c00748947 */ /* 0x004fea0003800000 */
.L_x_189:
        /* <DEDUP_REMOVED lines=11> */
[----:B------:R-:W-:Y:S01]  /*5c30*/  PLOP3.LUT P0, PT, PT, PT, UP1, 0x80, 0x8 ;  /* 0x000000000008781c */ /* 0x000fe20003f0f018 */
[----:B------:R-:W-:Y:S11]  /*5c40*/  UP2UR UR62, UPR, URZ, 0x2 ;  /* 0x00000002ff3e7883 */ /* 0x000ff60008000000 */
[----:B------:R-:W-:Y:S01]  /*5c50*/  @!UPT UIADD3 URZ, UPT, UPT, URZ, URZ, URZ ;  /* 0x000000fffffff290 */ /* 0x000fe2000fffe0ff */
        /* <DEDUP_REMOVED lines=13> */
[----:B------:R-:W2:Y:S01]  /*5d30*/  LDCU UR12, c[0x0][0xb20] ;  /* 0x00016400ff0c77ac */ /* 0x000ea20008000800 */
[----:B------:R-:W-:Y:S02]  /*5d40*/  UIMAD.WIDE.U32 UR4, UR53, UR59, URZ ;  /* 0x0000003b350472a5 */ /* 0x000fe4000f8e00ff */
[----:B------:R-:W-:Y:S02]  /*5d50*/  UIMAD.WIDE.U32 UR6, UR60, UR56, URZ ;  /* 0x000000383c0672a5 */ /* 0x000fe4000f8e00ff */
[----:B------:R-:W-:Y:S02]  /*5d60*/  UISETP.NE.AND UP0, UPT, UR58, 0x1, UPT ;  /* 0x000000013a00788c */ /* 0x000fe4000bf05270 */
[----:B------:R-:W-:Y:S02]  /*5d70*/  UIMAD.WIDE.U32 UR8, UR37, UR59, URZ ;  /* 0x0000003b250872a5 */ /* 0x000fe4000f8e00ff */
[----:B------:R-:W-:Y:S02]  /*5d80*/  UIMAD.WIDE.U32 UR10, UR38, UR56, URZ ;  /* 0x00000038260a72a5 */ /* 0x000fe4000f8e00ff */
[----:B------:R-:W-:Y:S02]  /*5d90*/  UISETP.NE.AND UP1, UPT, UR42, 0x1, UPT ;  /* 0x000000012a00788c */ /* 0x000fe4000bf25270 */
[----:B------:R-:W-:Y:S01]  /*5da0*/  UISETP.NE.AND UP2, UPT, UR45, 0x1, UPT ;  /* 0x000000012d00788c */ /* 0x000fe2000bf45270 */
[----:B------:R-:W-:Y:S02]  /*5db0*/  UMOV UR4, UR5 ;  /* 0x0000000500047c82 */ /* 0x000fe40008000000 */
[----:B--2---:R-:W-:Y:S03]  /*5dc0*/  USHF.R.U32.HI UR5, URZ, UR12, UR4 ;  /* 0x0000000cff057299 */ /* 0x004fe60008011604 */
[----:B------:R-:W-:Y:S02]  /*5dd0*/  UMOV UR4, UR7 ;  /* 0x0000000700047c82 */ /* 0x000fe40008000000 */
[----:B------:R-:W-:Y:S02]  /*5de0*/  USHF.R.U32.HI UR7, URZ, UR57, UR4 ;  /* 0x00000039ff077299 */ /* 0x000fe40008011604 */
[----:B------:R-:W-:Y:S02]  /*5df0*/  USEL UR4, UR53, UR5, !UP0 ;  /* 0x0000000535047287 */ /* 0x000fe4000c000000 */
[----:B------:R-:W-:Y:S01]  /*5e00*/  USEL UR7, UR60, UR7, !UP1 ;  /* 0x000000073c077287 */ /* 0x000fe2000c800000 */
[----:B------:R-:W-:Y:S01]  /*5e10*/  UMOV UR5, UR9 ;  /* 0x0000000900057c82 */ /* 0x000fe20008000000 */
[----:B------:R-:W-:Y:S02]  /*5e20*/  UIMAD.WIDE.U32 UR8, UR4, UR40, URZ ;  /* 0x00000028040872a5 */ /* 0x000fe4000f8e00ff */
[----:B------:R-:W-:Y:S03]  /*5e30*/  USHF.R.U32.HI UR6, URZ, UR12, UR5 ;  /* 0x0000000cff067299 */ /* 0x000fe60008011605 */
[----:B------:R-:W-:Y:S01]  /*5e40*/  UMOV UR5, UR11 ;  /* 0x0000000b00057c82 */ /* 0x000fe20008000000 */
[----:B------:R-:W-:Y:S02]  /*5e50*/  UIMAD.WIDE.U32 UR10, UR7, UR40, URZ ;  /* 0x00000028070a72a5 */ /* 0x000fe4000f8e00ff */
[----:B------:R-:W-:Y:S02]  /*5e60*/  USHF.R.U32.HI UR12, URZ, UR57, UR5 ;  /* 0x00000039ff0c7299 */ /* 0x000fe40008011605 */
[----:B------:R-:W-:Y:S01]  /*5e70*/  USEL UR6, UR37, UR6, !UP0 ;  /* 0x0000000625067287 */ /* 0x000fe2000c000000 */
[----:B------:R-:W-:Y:S02]  /*5e80*/  UMOV UR5, UR9 ;  /* 0x0000000900057c82 */ /* 0x000fe40008000000 */
[----:B------:R-:W-:Y:S01]  /*5e90*/  UMOV UR10, UR11 ;  /* 0x0000000b000a7c82 */ /* 0x000fe20008000000 */
[----:B------:R-:W-:Y:S02]  /*5ea0*/  @UP2 USHF.R.U32.HI UR4, URZ, UR41, UR5 ;  /* 0x00000029ff042299 */ /* 0x000fe40008011605 */
[----:B------:R-:W-:Y:S02]  /*5eb0*/  @UP2 USHF.R.U32.HI UR7, URZ, UR41, UR10 ;  /* 0x00000029ff072299 */ /* 0x000fe4000801160a */
[----:B------:R-:W-:Y:S02]  /*5ec0*/  UIMAD UR4, UR45, UR4, URZ ;  /* 0x000000042d0472a4 */ /* 0x000fe4000f8e02ff */
        /* <DEDUP_REMOVED lines=8> */
[----:B------:R-:W-:Y:S02]  /*5f50*/  USEL UR11, UR6, UR4, !UP2 ;  /* 0x00000004060b7287 */ /* 0x000fe4000d000000 */
[----:B------:R-:W-:Y:S02]  /*5f60*/  UIADD3 UR8, UPT, UPT, -UR5, URZ, URZ ;  /* 0x000000ff05087290 */ /* 0x000fe4000fffe1ff */
[----:B------:R-:W-:Y:S01]  /*5f70*/  UIADD3 UR10, UPT, UPT, -UR11, URZ, URZ ;  /* 0x000000ff0b0a7290 */ /* 0x000fe2000fffe1ff */
[----:B------:R-:W-:Y:S01]  /*5f80*/  @!UP0 UMOV UR4, UR9 ;  /* 0x0000000900048c82 */ /* 0x000fe20008000000 */
[----:B------:R-:W-:Y:S02]  /*5f90*/  UIADD3 UR9, UPT, UPT, -UR6, URZ, URZ ;  /* 0x000000ff06097290 */ /* 0x000fe4000fffe1ff */
[----:B------:R-:W-:Y:S02]  /*5fa0*/  @!UP0 USHF.R.U32.HI UR4, URZ, UR41, UR4 ;  /* 0x00000029ff048299 */ /* 0x000fe40008011604 */
[----:B------:R-:W-:Y:S02]  /*5fb0*/  UIMAD UR10, UR45, UR10, UR6 ;  /* 0x0000000a2d0a72a4 */ /* 0x000fe4000f8e0206 */
[----:B------:R-:W-:Y:S04]  /*5fc0*/  @!UP0 USEL UR4, UR5, UR4, !UP2 ;  /* 0x0000000405048287 */ /* 0x000fe8000d000000 */
[----:B------:R-:W-:Y:S02]  /*5fd0*/  @!UP0 UIMAD UR10, UR7, UR10, UR4 ;  /* 0x0000000a070a82a4 */ /* 0x000fe4000f8e0204 */
[----:B------:R-:W-:Y:S02]  /*5fe0*/  @!UP0 UIADD3 UR11, UPT, UPT, UR11, -UR4, URZ ;  /* 0x800000040b0b8290 */ /* 0x000fe4000fffe0ff */
[----:B------:R-:W-:Y:S02]  /*5ff0*/  UIMAD UR7, UR42, UR8, UR38 ;  /* 0x000000082a0772a4 */ /* 0x000fe4000f8e0226 */
[----:B------:R-:W-:Y:S02]  /*6000*/  @!UP0 UIMAD UR6, UR11, UR45, UR5 ;  /* 0x0000002d0b0682a4 */ /* 0x000fe4000f8e0205 */
[----:B------:R-:W-:Y:S01]  /*6010*/  UIMAD UR4, UR58, UR9, UR37 ;  /* 0x000000093a0472a4 */ /* 0x000fe2000f8e0225 */
[----:B------:R-:W-:Y:S02]  /*6020*/  @!UP0 UMOV UR5, UR10 ;  /* 0x0000000a00058c82 */ /* 0x000fe40008000000 */
[----:B------:R-:W-:Y:S02]  /*6030*/  UIMAD UR38, UR5, UR42, UR7 ;  /* 0x0000002a052672a4 */ /* 0x000fe4000f8e0207 */
[----:B------:R-:W-:Y:S11]  /*6040*/  UIMAD UR37, UR6, UR58, UR4 ;  /* 0x0000003a062572a4 */ /* 0x000ff6000f8e0204 */
[----:B------:R-:W-:Y:S01]  /*6050*/  @!UPT UIADD3 URZ, UPT, UPT, URZ, URZ, URZ ;  /* 0x000000fffffff290 */ /* 0x000fe2000fffe0ff */
.L_x_100:
[----:B------:R-:W-:Y:S01]  /*6060*/  UISETP.NE.AND UP0, UPT, UR39, 0x1, UPT ;  /* 0x000000012700788c */ /* 0x000fe2000bf05270 */
[----:B------:R-:W-:Y:S01]  /*6070*/  LOP3.LUT P0, RZ, R53, 0x90, RZ, 0xc0, !PT ;  /* 0x0000009035ff7812 */ /* 0x000fe2000780c0ff */
[----:B------:R-:W-:Y:S01]  /*6080*/  USHF.L.U32 UR50, UR20, 0x6, URZ ;  /* 0x0000000614327899 */ /* 0x000fe200080006ff */
[----:B------:R-:W-:Y:S01]  /*6090*/  BSSY.RECONVERGENT B6, `(.L_x_101) ;  /* 0x0000034000067945 */ /* 0x000fe20003800200 */
[----:B------:R-:W-:Y:S01]  /*60a0*/  USHF.L.U32 UR49, UR28, 0x7, URZ ;  /* 0x000000071c317899 */ /* 0x000fe200080006ff */
[----:B------:R-:W-:Y:S06]  /*60b0*/  IADD3 R56, PT, PT, R56, 0x1, RZ ;  /* 0x0000000138387810 */ /* 0x000fec0007ffe0ff */
[----:B------:R-:W2:Y:S01]  /*60c0*/  @!UP0 LDCU.128 UR12, c[0x0][0xb10] ;  /* 0x00016200ff0c87ac */ /* 0x000ea20008000c00 */
[----:B------:R-:W3:Y:S01]  /*60d0*/  @!UP0 LDCU UR5, c[0x0][0xb0c] ;  /* 0x00016180ff0587ac */ /* 0x000ee20008000800 */
[----:B------:R-:W4:Y:S01]  /*60e0*/  @!UP0 LDCU UR10, c[0x0][0xb20] ;  /* 0x00016400ff0a87ac */ /* 0x000f220008000800 */
[----:B--2---:R-:W-:Y:S02]  /*60f0*/  UIMAD.WIDE.U32 UR8, UR38, UR12, URZ ;  /* 0x0000000c260872a5 */ /* 0x004fe4000f8e00ff */
[----:B------:R-:W-:Y:S02]  /*6100*/  UIMAD.WIDE.U32 UR6, UR37, UR15, URZ ;  /* 0x0000000f250672a5 */ /* 0x000fe4000f8e00ff */
[----:B------:R-:W-:Y:S03]  /*6110*/  @!UP0 UISETP.NE.AND UP1, UPT, UR14, 0x1, UPT ;  /* 0x000000010e00888c */ /* 0x000fe6000bf25270 */
[----:B------:R-:W-:Y:S01]  /*6120*/  @!UP0 UMOV UR4, UR9 ;  /* 0x0000000900048c82 */ /* 0x000fe20008000000 */
[----:B---3--:R-:W-:Y:S02]  /*6130*/  @!UP0 UISETP.NE.AND UP2, UPT, UR5, 0x1, UPT ;  /* 0x000000010500888c */ /* 0x008fe4000bf45270 */
[----:B------:R-:W-:Y:S01]  /*6140*/  @!UP0 USHF.R.U32.HI UR4, URZ, UR13, UR4 ;  /* 0x0000000dff048299 */ /* 0x000fe20008011604 */
[----:B------:R-:W-:Y:S02]  /*6150*/  @!UP0 UMOV UR6, UR7 ;  /* 0x0000000700068c82 */ /* 0x000fe40008000000 */
[----:B----4-:R-:W-:Y:S02]  /*6160*/  @!UP0 USHF.R.U32.HI UR6, URZ, UR10, UR6 ;  /* 0x0000000aff068299 */ /* 0x010fe40008011606 */
[----:B------:R-:W-:Y:S02]  /*6170*/  @!UP0 USEL UR7, UR38, UR4, !UP2 ;  /* 0x0000000426078287 */ /* 0x000fe4000d000000 */
[----:B------:R-:W-:Y:S04]  /*6180*/  @!UP0 USEL UR6, UR37, UR6, !UP1 ;  /* 0x0000000625068287 */ /* 0x000fe8000c800000 */
[----:B------:R-:W-:Y:S02]  /*6190*/  @!UP0 UIADD3 UR4, UPT, UPT, -UR7, UR6, URZ ;  /* 0x0000000607048290 */ /* 0x000fe4000fffe1ff */
[----:B------:R-:W-:Y:S02]  /*61a0*/  @!UP0 UIADD3 UR6, UPT, UPT, UR7, -UR6, URZ ;  /* 0x8000000607068290 */ /* 0x000fe4000fffe0ff */
[----:B------:R-:W-:Y:S02]  /*61b0*/  @!UP0 UIMAD UR38, UR4, UR5, UR38 ;  /* 0x00000005042682a4 */ /* 0x000fe4000f8e0226 */
[----:B------:R-:W-:Y:S01]  /*61c0*/  @!UP0 UIMAD UR37, UR6, UR14, UR37 ;  /* 0x0000000e062582a4 */ /* 0x000fe2000f8e0225 */
[----:B------:R-:W-:Y:S11]  /*61d0*/  @!P0 BRA `(.L_x_102) ;  /* 0x00000000007c8947 */ /* 0x000ff60003800000 */
[----:B------:R-:W2:Y:S01]  /*61e0*/  LDCU.64 UR8, c[0x4][0x80] ;  /* 0x01001000ff0877ac */ /* 0x000ea20008000a00 */
[----:B------:R-:W-:Y:S01]  /*61f0*/  MOV R2, 0x0 ;  /* 0x0000000000027802 */ /* 0x000fe20000000f00 */
[----:B------:R-:W-:Y:S02]  /*6200*/  HFMA2 R12, -RZ, RZ, 0, 5.9604644775390625e-08 ;  /* 0x00000001ff0c7431 */ /* 0x000fe400000001ff */
[----:B------:R-:W-:Y:S01]  /*6210*/  IMAD.MOV.U32 R8, RZ, RZ, 0x70 ;  /* 0x00000070ff087424 */ /* 0x000fe200078e00ff */
[----:B------:R3:W4:Y:S01]  /*6220*/  LDC.64 R14, c[0x4][R2] ;  /* 0x01000000020e7b82 */ /* 0x0007220000000a00 */
[----:B------:R-:W1:Y:S01]  /*6230*/  LDCU.64 UR6, c[0x4][0x88] ;  /* 0x01001100ff0677ac */ /* 0x000e620008000a00 */
[----:B------:R-:W-:Y:S01]  /*6240*/  IMAD.MOV.U32 R13, RZ, RZ, RZ ;  /* 0x000000ffff0d7224 */ /* 0x000fe200078e00ff */
[----:B------:R-:W1:Y:S01]  /*6250*/  LDCU.64 UR4, c[0x4][0x8] ;  /* 0x01000100ff0477ac */ /* 0x000e620008000a00 */
[----:B--2---:R-:W-:Y:S01]  /*6260*/  MOV R5, UR9 ;  /* 0x0000000900057c02 */ /* 0x004fe20008000f00 */
[----:B------:R-:W-:Y:S01]  /*6270*/  IMAD.U32 R4, RZ, RZ, UR8 ;  /* 0x00000008ff047e24 */ /* 0x000fe2000f8e00ff */
[----:B-1----:R-:W-:Y:S01]  /*6280*/  MOV R7, UR7 ;  /* 0x0000000700077c02 */ /* 0x002fe20008000f00 */
[----:B------:R-:W-:Y:S01]  /*6290*/  IMAD.U32 R6, RZ, RZ, UR6 ;  /* 0x00000006ff067e24 */ /* 0x000fe2000f8e00ff */
[----:B------:R-:W-:Y:S01]  /*62a0*/  MOV R11, UR5 ;  /* 0x00000005000b7c02 */ /* 0x000fe20008000f00 */
[----:B------:R-:W-:Y:S02]  /*62b0*/  IMAD.U32 R10, RZ, RZ, UR4 ;  /* 0x00000004ff0a7e24 */ /* 0x000fe4000f8e00ff */
[----:B------:R-:W-:Y:S07]  /*62c0*/  LEPC R20, `(.L_x_103) ;  /* 0x000000001014794e */ /* 0x000fee0000000000 */
[----:B---345:R-:W-:Y:S05]  /*62d0*/  CALL.ABS.NOINC R14 ;  /* 0x000000000e007343 */ /* 0x038fea0003c00000 */
.L_x_103:
[----:B------:R-:W1:Y:S01]  /*62e0*/  LDCU.64 UR8, c[0x4][0x80] ;  /* 0x01001000ff0877ac */ /* 0x000e620008000a00 */
[----:B------:R-:W2:Y:S01]  /*62f0*/  LDC.64 R2, c[0x4][R2] ;  /* 0x0100000002027b82 */ /* 0x000ea20000000a00 */
[----:B------:R-:W-:Y:S02]  /*6300*/  HFMA2 R12, -RZ, RZ, 0, 5.9604644775390625e-08 ;  /* 0x00000001ff0c7431 */ /* 0x000fe400000001ff */
[----:B------:R-:W-:Y:S02]  /*6310*/  IMAD.MOV.U32 R8, RZ, RZ, 0x70 ;  /* 0x00000070ff087424 */ /* 0x000fe400078e00ff */
[----:B------:R-:W-:Y:S01]  /*6320*/  IMAD.MOV.U32 R13, RZ, RZ, RZ ;  /* 0x000000ffff0d7224 */ /* 0x000fe200078e00ff */
[----:B------:R-:W3:Y:S01]  /*6330*/  LDCU.64 UR6, c[0x4][0x88] ;  /* 0x01001100ff0677ac */ /* 0x000ee20008000a00 */
[----:B------:R-:W4:Y:S01]  /*6340*/  LDCU.64 UR4, c[0x4][0x8] ;  /* 0x01000100ff0477ac */ /* 0x000f220008000a00 */
[----:B-1----:R-:W-:Y:S02]  /*6350*/  MOV R4, UR8 ;  /* 0x0000000800047c02 */ /* 0x002fe40008000f00 */
[----:B------:R-:W-:Y:S02]  /*6360*/  MOV R5, UR9 ;  /* 0x0000000900057c02 */ /* 0x000fe40008000f00 */
[----:B---3--:R-:W-:Y:S01]  /*6370*/  MOV R7, UR7 ;  /* 0x0000000700077c02 */ /* 0x008fe20008000f00 */
[----:B------:R-:W-:Y:S01]  /*6380*/  IMAD.U32 R6, RZ, RZ, UR6 ;  /* 0x00000006ff067e24 */ /* 0x000fe2000f8e00ff */
[----:B----4-:R-:W-:Y:S01]  /*6390*/  MOV R11, UR5 ;  /* 0x00000005000b7c02 */ /* 0x010fe20008000f00 */
[----:B------:R-:W-:Y:S02]  /*63a0*/  IMAD.U32 R10, RZ, RZ, UR4 ;  /* 0x00000004ff0a7e24 */ /* 0x000fe4000f8e00ff */
[----:B------:R-:W-:Y:S07]  /*63b0*/  LEPC R20, `(.L_x_102) ;  /* 0x000000001014794e */ /* 0x000fee0000000000 */
[----:B--2---:R-:W-:Y:S05]  /*63c0*/  CALL.ABS.NOINC R2 ;  /* 0x0000000002007343 */ /* 0x004fea0003c00000 */
.L_x_102:
[----:B------:R-:W-:Y:S05]  /*63d0*/  BSYNC.RECONVERGENT B6 ;  /* 0x0000000000067941 */ /* 0x000fea0003800200 */
.L_x_101:
[----:B------:R-:W-:Y:S02]  /*63e0*/  ISETP.NE.U32.AND P0, PT, RZ, UR54, PT ;  /* 0x00000036ff007c0c */ /* 0x000fe4000bf05070 */
[C---:B------:R-:W-:Y:S02]  /*63f0*/  ISETP.NE.U32.AND P1, PT, R46.reuse, RZ, PT ;  /* 0x000000ff2e00720c */ /* 0x040fe40003f25070 */
[----:B------:R-:W-:Y:S02]  /*6400*/  ISETP.NE.U32.AND P4, PT, R46, RZ, PT ;  /* 0x000000ff2e00720c */ /* 0x000fe40003f85070 */
[----:B------:R-:W-:Y:S02]  /*6410*/  ISETP.NE.AND.EX P0, PT, RZ, UR55, PT, P0 ;  /* 0x00000037ff007c0c */ /* 0x000fe4000bf05300 */
[C---:B------:R-:W-:Y:S02]  /*6420*/  ISETP.NE.AND.EX P1, PT, R47.reuse, RZ, PT, P1 ;  /* 0x000000ff2f00720c */ /* 0x040fe40003f25310 */
[----:B------:R-:W-:Y:S02]  /*6430*/  ISETP.NE.AND.EX P4, PT, R47, RZ, P0, P4 ;  /* 0x000000ff2f00720c */ /* 0x000fe40000785340 */
[----:B------:R-:W-:Y:S02]  /*6440*/  ISETP.NE.U32.AND P5, PT, R42, RZ, PT ;  /* 0x000000ff2a00720c */ /* 0x000fe40003fa5070 */
[----:B------:R-:W-:Y:S02]  /*6450*/  ISETP.NE.U32.AND P3, PT, RZ, UR54, PT ;  /* 0x00000036ff007c0c */ /* 0x000fe4000bf65070 */
[----:B------:R-:W-:Y:S02]  /*6460*/  PLOP3.LUT P2, PT, PT, PT, PT, 0x8, 0x80 ;  /* 0x000000000080781c */ /* 0x000fe40003f4e170 */
[----:B------:R-:W-:Y:S02]  /*6470*/  ISETP.NE.AND.EX P5, PT, R43, RZ, PT, P5 ;  /* 0x000000ff2b00720c */ /* 0x000fe40003fa5350 */
[----:B------:R-:W-:Y:S03]  /*6480*/  ISETP.NE.AND.EX P3, PT, RZ, UR55, PT, P3 ;  /* 0x00000037ff007c0c */ /* 0x000fe6000bf65330 */
[----:B------:R-:W-:Y:S01]  /*6490*/  @!P4 PLOP3.LUT P2, PT, P1, PT, PT, 0x80, 0x8 ;  /* 0x000000000008c81c */ /* 0x000fe20000f4f070 */
[----:B------:R-:W-:Y:S01]  /*64a0*/  @!UPT UIADD3 URZ, UPT, UPT, URZ, URZ, URZ ;  /* 0x000000fffffff290 */ /* 0x000fe2000fffe0ff */
[----:B------:R-:W-:Y:S11]  /*64b0*/  @!P1 BRA `(.L_x_104) ;  /* 0x0000000000309947 */ /* 0x000ff60003800000 */
        /* <DEDUP_REMOVED lines=12> */
.L_x_104:
[----:B------:R-:W-:Y:S05]  /*6580*/  @!P5 BRA `(.L_x_105) ;  /* 0x000000000024d947 */ /* 0x000fea0003800000 */
[----:B------:R-:W-:Y:S01]  /*6590*/  ISETP.NE.U32.AND P0, PT, R40, RZ, PT ;  /* 0x000000ff2800720c */ /* 0x000fe20003f05070 */
[----:B------:R-:W2:Y:S03]  /*65a0*/  LDCU.64 UR4, c[0x0][0x358] ;  /* 0x00006b00ff0477ac */ /* 0x000ea60008000a00 */
[----:B------:R-:W-:Y:S11]  /*65b0*/  ISETP.NE.AND.EX P0, PT, R41, RZ, PT, P0 ;  /* 0x000000ff2900720c */ /* 0x000ff60003f05300 */
[----:B------:R-:W-:Y:S02]  /*65c0*/  @!UPT UIADD3 URZ, UPT, UPT, URZ, URZ, URZ ;  /* 0x000000fffffff290 */ /* 0x000fe4000fffe0ff */
[----:B------:R-:W4:Y:S01]  /*65d0*/  @P0 LDC.64 R2, c[0x0][0x8a8] ;  /* 0x00022a00ff020b82 */ /* 0x000f220000000a00 */
[----:B-1----:R-:W-:Y:S04]  /*65e0*/  @P0 IMAD R0, R42, UR36, RZ ;  /* 0x000000242a000c24 */ /* 0x002fe8000f8e02ff */
[----:B----4-:R-:W-:Y:S05]  /*65f0*/  @P0 IMAD.WIDE R2, R0, 0x4, R2 ;  /* 0x0000000400020825 */ /* 0x010fea00078e0202 */
[----:B--2--5:R2:W5:Y:S02]  /*6600*/  @P0 LDG.E R24, desc[UR4][R2.64] ;  /* 0x0000000402180981 */ /* 0x024564000c1e1900 */
[----:B--2---:R-:W4:Y:S02]  /*6610*/  @!P0 LDC R24, c[0x0][0x8a0] ;  /* 0x00022800ff188b82 */ /* 0x004f240000000800 */
.L_x_105:
[----:B---3-5:R-:W-:Y:S01]  /*6620*/  FSETP.NEU.AND P0, PT, R27, RZ, PT ;  /* 0x000000ff1b00720b */ /* 0x028fe20003f0d000 */
[----:B------:R-:W-:Y:S01]  /*6630*/  IMAD.SHL.U32 R57, R48, 0x2, RZ ;  /* 0x0000000230397824 */ /* 0x000fe200078e00ff */
[----:B------:R-:W-:Y:S01]  /*6640*/  SEL R3, RZ, 0xffffffff, P3 ;  /* 0xffffffffff037807 */ /* 0x000fe20001800000 */
[----:B------:R-:W-:Y:S01]  /*6650*/  BSSY B1, `(.L_x_106) ;  /* 0x0000033000017945 */ /* 0x000fe20003800000 */
[----:B------:R-:W-:Y:S01]  /*6660*/  @!P4 LOP3.LUT P3, RZ, R50, 0xff, RZ, 0xc0, !PT ;  /* 0x000000ff32ffc812 */ /* 0x000fe2000786c0ff */
[----:B------:R-:W-:Y:S01]  /*6670*/  IMAD.MOV.U32 R64, RZ, RZ, 0x1 ;  /* 0x00000001ff407424 */ /* 0x000fe200078e00ff */
[----:B-1----:R-:W-:Y:S01]  /*6680*/  @!P4 SEL R0, RZ, 0xffffffff, P0 ;  /* 0xffffffffff00c807 */ /* 0x002fe20000000000 */
[----:B------:R-:W-:Y:S01]  /*6690*/  IMAD R25, R22, 0x40, R23 ;  /* 0x0000004016197824 */ /* 0x000fe200078e0217 */
[----:B------:R-:W-:Y:S01]  /*66a0*/  LOP3.LUT R60, R60, 0x1, RZ, 0x3c, !PT ;  /* 0x000000013c3c7812 */ /* 0x000fe200078e3cff */
[----:B------:R-:W-:Y:S01]  /*66b0*/  IMAD.MOV.U32 R26, RZ, RZ, RZ ;  /* 0x000000ffff1a7224 */ /* 0x000fe200078e00ff */
[----:B------:R-:W-:Y:S02]  /*66c0*/  @P2 SEL R0, R3, R0, !P3 ;  /* 0x0000000003002207 */ /* 0x000fe40005800000 */
[----:B------:R-:W-:Y:S02]  /*66d0*/  CS2R R38, SRZ ;  /* 0x0000000000267805 */ /* 0x000fe4000001ff00 */
[----:B------:R-:W-:Y:S02]  /*66e0*/  LEA R54, R22, UR43, 0x3 ;  /* 0x0000002b16367c11 */ /* 0x000fe4000f8e18ff */
[----:B------:R-:W-:Y:S02]  /*66f0*/  CS2R R36, SRZ ;  /* 0x0000000000247805 */ /* 0x000fe4000001ff00 */
[----:B------:R-:W-:Y:S02]  /*6700*/  @!P4 LOP3.LUT R0, R0, 0x1, RZ, 0xc0, !PT ;  /* 0x000000010000c812 */ /* 0x000fe400078ec0ff */
[----:B------:R-:W-:Y:S02]  /*6710*/  CS2R R30, SRZ ;  /* 0x00000000001e7805 */ /* 0x000fe4000001ff00 */
[----:B------:R-:W-:Y:S02]  /*6720*/  SEL R2, RZ, 0xffffffff, P0 ;  /* 0xffffffffff027807 */ /* 0x000fe40000000000 */
[----:B------:R-:W-:Y:S02]  /*6730*/  CS2R R28, SRZ ;  /* 0x00000000001c7805 */ /* 0x000fe4000001ff00 */
[----:B------:R-:W-:Y:S01]  /*6740*/  ISETP.NE.U32.OR P6, PT, R0, 0x1, P4 ;  /* 0x000000010000780c */ /* 0x000fe200027c5470 */
[----:B------:R-:W-:Y:S01]  /*6750*/  VIADD R63, R57, UR43 ;  /* 0x0000002b393f7c36 */ /* 0x000fe20008000000 */
[----:B------:R-:W-:Y:S02]  /*6760*/  LOP3.LUT P4, R55, R50, 0xff, RZ, 0xc0, !PT ;  /* 0x000000ff32377812 */ /* 0x000fe4000788c0ff */
[----:B------:R-:W-:Y:S02]  /*6770*/  P2R R62, PR, RZ, 0x40 ;  /* 0x00000040ff3e7803 */ /* 0x000fe40000000000 */
[----:B------:R-:W-:Y:S04]  /*6780*/  @P1 SEL R2, R3, R2, !P4 ;  /* 0x0000000203021207 */ /* 0x000fe80006000000 */
[----:B------:R-:W-:Y:S03]  /*6790*/  LOP3.LUT R2, R2, 0x1, RZ, 0xc0, !PT ;  /* 0x0000000102027812 */ /* 0x000fe600078ec0ff */
[----:B------:R-:W-:Y:S02]  /*67a0*/  @P6 SHF.L.U32 R0, R60, 0x1f, RZ ;  /* 0x0000001f3c006819 */ /* 0x000fe400000006ff */
[----:B------:R-:W-:Y:S02]  /*67b0*/  ISETP.NE.U32.AND P5, PT, R2, 0x1, PT ;  /* 0x000000010200780c */ /* 0x000fe40003fa5070 */
[----:B------:R1:W2:Y:S02]  /*67c0*/  @P6 SYNCS.PHASECHK.TRANS64.TRYWAIT P3, [UR43+0x20], R0 ;  /* 0x00002000ff0065a7 */ /* 0x0002a4000806112b */
[----:B------:R-:W-:Y:S02]  /*67d0*/  P2R R65, PR, RZ, 0x20 ;  /* 0x00000020ff417803 */ /* 0x000fe40000000000 */
[----:B-1----:R-:W-:Y:S04]  /*67e0*/  SHF.L.U32 R0, R59, 0x1f, RZ ;  /* 0x0000001f3b007819 */ /* 0x002fe800000006ff */
[----:B------:R1:W3:Y:S01]  /*67f0*/  SYNCS.PHASECHK.TRANS64.TRYWAIT P2, [R54+URZ+0x90], R0 ;  /* 0x00009000360075a7 */ /* 0x0002e200080411ff */
[----:B--2---:R-:W-:Y:S01]  /*6800*/  @P6 SEL R64, RZ, 0x1, !P3 ;  /* 0x00000001ff406807 */ /* 0x004fe20005800000 */
[----:B-1----:R-:W-:Y:S06]  /*6810*/  @!P6 BRA `(.L_x_107) ;  /* 0x000000000058e947 */ /* 0x002fec0003800000 */
[----:B------:R-:W-:Y:S01]  /*6820*/  VIADD R2, R63, 0x200 ;  /* 0x000002003f027836 */ /* 0x000fe20000000000 */
[----:B------:R-:W-:Y:S01]  /*6830*/  LOP3.LUT P6, RZ, R49, 0x40, RZ, 0xc0, !PT ;  /* 0x0000004031ff7812 */ /* 0x000fe200078cc0ff */
[----:B------:R-:W-:Y:S01]  /*6840*/  BSSY B0, `(.L_x_108) ;  /* 0x000000e000007945 */ /* 0x000fe20003800000 */
[----:B------:R-:W-:Y:S01]  /*6850*/  ISETP.NE.AND P1, PT, R64, RZ, PT ;  /* 0x000000ff4000720c */ /* 0x000fe20003f25270 */
[----:B------:R-:W-:Y:S01]  /*6860*/  @P5 VIADD R4, R63, 0x210 ;  /* 0x000002103f045836 */ /* 0x000fe20000000000 */
[----:B------:R-:W-:Y:S01]  /*6870*/  PLOP3.LUT P0, PT, PT, PT, PT, 0x8, 0x80 ;  /* 0x000000000080781c */ /* 0x000fe20003f0e170 */
[----:B------:R-:W-:Y:S01]  /*6880*/  IMAD.MOV.U32 R39, RZ, RZ, RZ ;  /* 0x000000ffff277224 */ /* 0x000fe200078e00ff */
[----:B------:R-:W-:Y:S02]  /*6890*/  @P5 PLOP3.LUT P0, PT, P6, PT, PT, 0x80, 0x8 ;  /* 0x000000000008581c */ /* 0x000fe4000370f070 */
[----:B------:R-:W-:Y:S02]  /*68a0*/  CS2R R36, SRZ ;  /* 0x0000000000247805 */ /* 0x000fe4000001ff00 */
[----:B------:R-:W-:Y:S02]  /*68b0*/  CS2R R30, SRZ ;  /* 0x00000000001e7805 */ /* 0x000fe4000001ff00 */
[----:B------:R-:W-:Y:S07]  /*68c0*/  CS2R R28, SRZ ;  /* 0x00000000001c7805 */ /* 0x000fee000001ff00 */
[----:B------:R-:W-:Y:S01]  /*68d0*/  @P0 VIADD R4, R2, 0xfffffff0 ;  /* 0xfffffff002040836 */ /* 0x000fe20000000000 */
[----:B------:R-:W-:Y:S06]  /*68e0*/  @P1 BRA `(.L_x_109) ;  /* 0x00000000000c1947 */ /* 0x000fec0003800000 */
[----:B------:R-:W-:Y:S04]  /*68f0*/  SHF.L.U32 R3, R60, 0x1f, RZ ;  /* 0x0000001f3c037819 */ /* 0x000fe800000006ff */
[----:B------:R-:W1:Y:S02]  /*6900*/  SYNCS.PHASECHK.TRANS64.TRYWAIT P0, [UR43+0x20], R3 ;  /* 0x00002003ff0075a7 */ /* 0x000e64000800112b */
[----:B-1----:R-:W-:Y:S05]  /*6910*/  @!P0 BRA `(.L_x_110) ;  /* 0x0000003000208947 */ /* 0x002fea0003800000 */
.L_x_109:
[----:B------:R-:W-:Y:S05]  /*6920*/  BSYNC B0 ;  /* 0x0000000000007941 */ /* 0x000fea0003800000 */
.L_x_108:
[----:B------:R-:W-:Y:S01]  /*6930*/  ISETP.NE.AND P0, PT, R65, RZ, PT ;  /* 0x000000ff4100720c */ /* 0x000fe20003f05270 */
[----:B------:R-:W-:Y:S11]  /*6940*/  HFMA2 R26, -RZ, RZ, 0, 5.9604644775390625e-08 ;  /* 0x00000001ff1a7431 */ /* 0x000ff600000001ff */
[----:B------:R-:W-:Y:S01]  /*6950*/  @!UPT UIADD3 URZ, UPT, UPT, URZ, URZ, URZ ;  /* 0x000000fffffff290 */ /* 0x000fe2000fffe0ff */
[----:B------:R2:W1:Y:S04]  /*6960*/  @P0 LDS.128 R36, [R4] ;  /* 0x0000000004240984 */ /* 0x0004680000000c00 */
[----:B------:R2:W1:Y:S02]  /*6970*/  @P0 LDS.128 R28, [R57+UR43+0x200] ;  /* 0x0002002b391c0984 */ /* 0x0004640008000c00 */
.L_x_107:
[----:B------:R-:W-:Y:S05]  /*6980*/  BSYNC B1 ;  /* 0x0000000000017941 */ /* 0x000fea0003800000 */
.L_x_106:
[----:B-1----:R-:W-:Y:S04]  /*6990*/  SHF.R.U32.HI R2, RZ, 0x15, R25 ;  /* 0x00000015ff027819 */ /* 0x002fe80000011619 */
[----:B------:R-:W-:Y:S01]  /*69a0*/  LOP3.LUT P0, RZ, R2, 0x3, R51, 0x48, !PT ;  /* 0x0000000302ff7812 */ /* 0x000fe20007804833 */
[----:B------:R-:W-:Y:S01]  /*69b0*/  @!UPT UIADD3 URZ, UPT, UPT, URZ, URZ, URZ ;  /* 0x000000fffffff290 */ /* 0x000fe2000fffe0ff */
[----:B---3--:R-:W-:Y:S11]  /*69c0*/  @P2 BRA `(.L_x_111) ;  /* 0x0000000000082947 */ /* 0x008ff60003800000 */
[----:B------:R-:W1:Y:S02]  /*69d0*/  SYNCS.PHASECHK.TRANS64.TRYWAIT P1, [R54+URZ+0x90], R0 ;  /* 0x00009000360075a7 */ /* 0x000e6400080211ff */
[----:B-1----:R-:W-:Y:S05]  /*69e0*/  @!P1 BRA `(.L_x_112) ;  /* 0x0000003000049947 */ /* 0x002fea0003800000 */
.L_x_111:
[----:B------:R-:W-:Y:S05]  /*69f0*/  @!P0 BRA `(.L_x_113) ;  /* 0x0000000000408947 */ /* 0x000fea0003800000 */
[----:B------:R-:W3:Y:S01]  /*6a00*/  LDCU.64 UR8, c[0x4][0x70] ;  /* 0x01000e00ff0877ac */ /* 0x000ee20008000a00 */
[----:B------:R-:W-:Y:S01]  /*6a10*/  MOV R3, 0x0 ;  /* 0x0000000000037802 */ /* 0x000fe20000000f00 */
[----:B------:R-:W-:Y:S02]  /*6a20*/  HFMA2 R12, -RZ, RZ, 0, 5.9604644775390625e-08 ;  /* 0x00000001ff0c7431 */ /* 0x000fe400000001ff */
[----:B------:R-:W-:Y:S02]  /*6a30*/  IMAD.MOV.U32 R8, RZ, RZ, 0x192 ;  /* 0x00000192ff087424 */ /* 0x000fe400078e00ff */
[----:B------:R-:W-:Y:S01]  /*6a40*/  IMAD.MOV.U32 R13, RZ, RZ, RZ ;  /* 0x000000ffff0d7224 */ /* 0x000fe200078e00ff */
[----:B------:R-:W5:Y:S01]  /*6a50*/  LDCU.64 UR6, c[0x4][0x78] ;  /* 0x01000f00ff0677ac */ /* 0x000f620008000a00 */
[----:B------:R-:W1:Y:S01]  /*6a60*/  LDC.64 R2, c[0x4][R3] ;  /* 0x0100000003027b82 */ /* 0x000e620000000a00 */
[----:B------:R-:W4:Y:S01]  /*6a70*/  LDCU.64 UR4, c[0x4][0x10] ;  /* 0x01000200ff0477ac */ /* 0x000f220008000a00 */
[----:B---3--:R-:W-:Y:S01]  /*6a80*/  MOV R5, UR9 ;  /* 0x0000000900057c02 */ /* 0x008fe20008000f00 */
[----:B--2---:R-:W-:Y:S01]  /*6a90*/  IMAD.U32 R4, RZ, RZ, UR8 ;  /* 0x00000008ff047e24 */ /* 0x004fe2000f8e00ff */
[----:B-----5:R-:W-:Y:S01]  /*6aa0*/  MOV R7, UR7 ;  /* 0x0000000700077c02 */ /* 0x020fe20008000f00 */
[----:B------:R-:W-:Y:S01]  /*6ab0*/  IMAD.U32 R6, RZ, RZ, UR6 ;  /* 0x00000006ff067e24 */ /* 0x000fe2000f8e00ff */
[----:B----4-:R-:W-:Y:S01]  /*6ac0*/  MOV R11, UR5 ;  /* 0x00000005000b7c02 */ /* 0x010fe20008000f00 */
[----:B------:R-:W-:Y:S02]  /*6ad0*/  IMAD.U32 R10, RZ, RZ, UR4 ;  /* 0x00000004ff0a7e24 */ /* 0x000fe4000f8e00ff */
[----:B------:R-:W-:Y:S07]  /*6ae0*/  LEPC R20, `(.L_x_113) ;  /* 0x000000001014794e */ /* 0x000fee0000000000 */
[----:B-1----:R-:W-:Y:S05]  /*6af0*/  CALL.ABS.NOINC R2 ;  /* 0x0000000002007343 */ /* 0x002fea0003c00000 */
.L_x_113:
[----:B------:R-:W-:Y:S05]  /*6b00*/  WARPSYNC.ALL ;  /* 0x0000000000007948 */ /* 0x000fea0003800000 */
[----:B------:R-:W-:Y:S01]  /*6b10*/  R2UR UR4, R25 ;  /* 0x00000000190472ca */ /* 0x000fe200000e0000 */
[--C-:B------:R-:W-:Y:S01]  /*6b20*/  HADD2.F32 R3, -RZ, R28.reuse.H0_H0 ;  /* 0x2000001cff037230 */ /* 0x100fe20000004100 */
[----:B------:R-:W-:Y:S01]  /*6b30*/  MOV R66, 0x10 ;  /* 0x0000001000427802 */ /* 0x000fe20000000f00 */
[--C-:B------:R-:W-:Y:S01]  /*6b40*/  HADD2.F32 R20, -RZ, R29.reuse.H0_H0 ;  /* 0x2000001dff147230 */ /* 0x100fe20000004100 */
[----:B------:R-:W-:Y:S01]  /*6b50*/  LOP3.LUT P6, RZ, R49, 0x40, RZ, 0xc0, !PT ;  /* 0x0000004031ff7812 */ /* 0x000fe200078cc0ff */
[----:B------:R-:W-:Y:S01]  /*6b60*/  HADD2.F32 R21, -RZ, R29.H1_H1 ;  /* 0x3000001dff157230 */ /* 0x000fe20000004100 */
[----:B------:R-:W-:Y:S01]  /*6b70*/  ISETP.NE.AND P0, PT, R61, RZ, PT ;  /* 0x000000ff3d00720c */ /* 0x000fe20003f05270 */
[----:B------:R-:W-:Y:S01]  /*6b80*/  BSSY.RECONVERGENT B0, `(.L_x_114) ;  /* 0x0000052000007945 */ /* 0x000fe20003800200 */
[----:B------:R-:W-:Y:S04]  /*6b90*/  SEL R66, R66, 0xfffffff0, !P6 ;  /* 0xfffffff042427807 */ /* 0x000fe80007000000 */
[----:B------:R-:W-:Y:S01]  /*6ba0*/  IADD3 R63, PT, PT, R63, R66, RZ ;  /* 0x000000423f3f7210 */ /* 0x000fe20007ffe0ff */
[----:B--2---:R-:W1:Y:S02]  /*6bb0*/  LDTM.x16 R4, tmem[UR4] ;  /* 0x00000004000479ee */ /* 0x004e640008240000 */
[C---:B-1--4-:R-:W-:Y:S01]  /*6bc0*/  FMUL R0, R24.reuse, R4 ;  /* 0x0000000418007220 */ /* 0x052fe20000400000 */
[----:B------:R-:W-:Y:S02]  /*6bd0*/  HADD2.F32 R4, -RZ, R28.H1_H1 ;  /* 0x3000001cff047230 */ /* 0x000fe40000004100 */
[C---:B------:R-:W-:Y:S01]  /*6be0*/  FMUL R2, R24.reuse, R5 ;  /* 0x0000000518027220 */ /* 0x040fe20000400000 */
[C---:B------:R-:W-:Y:S01]  /*6bf0*/  FMUL R7, R24.reuse, R7 ;  /* 0x0000000718077220 */ /* 0x040fe20000400000 */
[C---:B------:R-:W-:Y:S01]  /*6c00*/  FFMA R0, R27.reuse, R3, R0 ;  /* 0x000000031b007223 */ /* 0x040fe20000000000 */
[C---:B------:R-:W-:Y:S01]  /*6c10*/  FMUL R3, R24.reuse, R6 ;  /* 0x0000000618037220 */ /* 0x040fe20000400000 */
[C---:B------:R-:W-:Y:S01]  /*6c20*/  FFMA R2, R27.reuse, R4, R2 ;  /* 0x000000041b027223 */ /* 0x040fe20000000002 */
[C---:B------:R-:W-:Y:S01]  /*6c30*/  FMUL R4, R24.reuse, R8 ;  /* 0x0000000818047220 */ /* 0x040fe20000400000 */
[C---:B------:R-:W-:Y:S01]  /*6c40*/  FMUL R8, R24.reuse, R12 ;  /* 0x0000000c18087220 */ /* 0x040fe20000400000 */
[----:B------:R-:W-:Y:S01]  /*6c50*/  FMUL R12, R24, R16 ;  /* 0x00000010180c7220 */ /* 0x000fe20000400000 */
[--C-:B------:R-:W-:Y:S01]  /*6c60*/  HADD2.F32 R16, -RZ, R30.reuse.H0_H0 ;  /* 0x2000001eff107230 */ /* 0x100fe20000004100 */
[----:B------:R-:W-:Y:S01]  /*6c70*/  F2FP.F16.F32.PACK_AB R32, R2, R0 ;  /* 0x000000000220723e */ /* 0x000fe200000000ff */
[----:B------:R-:W-:Y:S02]  /*6c80*/  HADD2.F32 R0, -RZ, R30.H1_H1 ;  /* 0x3000001eff007230 */ /* 0x000fe40000004100 */
[C---:B------:R-:W-:Y:S01]  /*6c90*/  FMUL R5, R24.reuse, R9 ;  /* 0x0000000918057220 */ /* 0x040fe20000400000 */
[C---:B------:R-:W-:Y:S01]  /*6ca0*/  FFMA R3, R27.reuse, R20, R3 ;  /* 0x000000141b037223 */ /* 0x040fe20000000003 */
[C---:B------:R-:W-:Y:S01]  /*6cb0*/  FFMA R7, R27.reuse, R21, R7 ;  /* 0x000000151b077223 */ /* 0x040fe20000000007 */
[--C-:B------:R-:W-:Y:S02]  /*6cc0*/  HADD2.F32 R2, -RZ, R31.reuse.H0_H0 ;  /* 0x2000001fff027230 */ /* 0x100fe40000004100 */
[C---:B------:R-:W-:Y:S01]  /*6cd0*/  FFMA R4, R27.reuse, R16, R4 ;  /* 0x000000101b047223 */ /* 0x040fe20000000004 */
[C---:B------:R-:W-:Y:S01]  /*6ce0*/  FMUL R6, R24.reuse, R10 ;  /* 0x0000000a18067220 */ /* 0x040fe20000400000 */
[C---:B------:R-:W-:Y:S01]  /*6cf0*/  FFMA R5, R27.reuse, R0, R5 ;  /* 0x000000001b057223 */ /* 0x040fe20000000005 */
[----:B------:R-:W-:Y:S02]  /*6d00*/  HADD2.F32 R16, -RZ, R31.H1_H1 ;  /* 0x3000001fff107230 */ /* 0x000fe40000004100 */
[C---:B------:R-:W-:Y:S01]  /*6d10*/  FMUL R11, R24.reuse, R11 ;  /* 0x0000000b180b7220 */ /* 0x040fe20000400000 */
[--C-:B------:R-:W-:Y:S02]  /*6d20*/  HADD2.F32 R0, -RZ, R36.reuse.H0_H0 ;  /* 0x20000024ff007230 */ /* 0x100fe40000004100 */
[----:B------:R-:W-:Y:S01]  /*6d30*/  FFMA R6, R27, R2, R6 ;  /* 0x000000021b067223 */ /* 0x000fe20000000006 */
[----:B------:R-:W-:Y:S01]  /*6d40*/  F2FP.F16.F32.PACK_AB R33, R7, R3 ;  /* 0x000000030721723e */ /* 0x000fe200000000ff */
[----:B------:R-:W-:Y:S02]  /*6d50*/  HADD2.F32 R2, -RZ, R36.H1_H1 ;  /* 0x30000024ff027230 */ /* 0x000fe40000004100 */
[C---:B------:R-:W-:Y:S01]  /*6d60*/  FFMA R11, R27.reuse, R16, R11 ;  /* 0x000000101b0b7223 */ /* 0x040fe2000000000b */
[C---:B------:R-:W-:Y:S01]  /*6d70*/  FMUL R9, R24.reuse, R13 ;  /* 0x0000000d18097220 */ /* 0x040fe20000400000 */
[--C-:B------:R-:W-:Y:S02]  /*6d80*/  HADD2.F32 R3, -RZ, R37.reuse.H0_H0 ;  /* 0x20000025ff037230 */ /* 0x100fe40000004100 */
[C---:B------:R-:W-:Y:S01]  /*6d90*/  FFMA R8, R27.reuse, R0, R8 ;  /* 0x000000001b087223 */ /* 0x040fe20000000008 */
[C---:B------:R-:W-:Y:S01]  /*6da0*/  FMUL R10, R24.reuse, R14 ;  /* 0x0000000e180a7220 */ /* 0x040fe20000400000 */
[----:B------:R-:W-:Y:S02]  /*6db0*/  HADD2.F32 R0, -RZ, R37.H1_H1 ;  /* 0x30000025ff007230 */ /* 0x000fe40000004100 */
[C---:B------:R-:W-:Y:S01]  /*6dc0*/  FMUL R15, R24.reuse, R15 ;  /* 0x0000000f180f7220 */ /* 0x040fe20000400000 */
[C---:B------:R-:W-:Y:S01]  /*6dd0*/  FFMA R9, R27.reuse, R2, R9 ;  /* 0x000000021b097223 */ /* 0x040fe20000000009 */
[----:B------:R-:W-:Y:S01]  /*6de0*/  FFMA R10, R27, R3, R10 ;  /* 0x000000031b0a7223 */ /* 0x000fe2000000000a */
[--C-:B------:R-:W-:Y:S01]  /*6df0*/  HADD2.F32 R2, -RZ, R38.reuse.H0_H0 ;  /* 0x20000026ff027230 */ /* 0x100fe20000004100 */
[----:B------:R-:W-:Y:S01]  /*6e00*/  F2FP.F16.F32.PACK_AB R34, R5, R4 ;  /* 0x000000040522723e */ /* 0x000fe200000000ff */
[----:B------:R-:W-:Y:S02]  /*6e10*/  HADD2.F32 R3, -RZ, R38.H1_H1 ;  /* 0x30000026ff037230 */ /* 0x000fe40000004100 */
[----:B------:R-:W-:Y:S01]  /*6e20*/  FFMA R15, R27, R0, R15 ;  /* 0x000000001b0f7223 */ /* 0x000fe2000000000f */
[C---:B------:R-:W-:Y:S01]  /*6e30*/  FMUL R13, R24.reuse, R17 ;  /* 0x00000011180d7220 */ /* 0x040fe20000400000 */
[--C-:B------:R-:W-:Y:S02]  /*6e40*/  HADD2.F32 R4, -RZ, R39.reuse.H0_H0 ;  /* 0x20000027ff047230 */ /* 0x100fe40000004100 */
[C---:B------:R-:W-:Y:S01]  /*6e50*/  FMUL R14, R24.reuse, R18 ;  /* 0x00000012180e7220 */ /* 0x040fe20000400000 */
[----:B------:R-:W-:Y:S02]  /*6e60*/  HADD2.F32 R0, -RZ, R39.H1_H1 ;  /* 0x30000027ff007230 */ /* 0x000fe40000004100 */
[----:B------:R-:W-:Y:S01]  /*6e70*/  FMUL R19, R24, R19 ;  /* 0x0000001318137220 */ /* 0x000fe20000400000 */
[----:B------:R-:W-:Y:S01]  /*6e80*/  F2FP.F16.F32.PACK_AB R35, R11, R6 ;  /* 0x000000060b23723e */ /* 0x000fe200000000ff */
[C---:B------:R-:W-:Y:S01]  /*6e90*/  FFMA R12, R27.reuse, R2, R12 ;  /* 0x000000021b0c7223 */ /* 0x040fe2000000000c */
[C---:B------:R-:W-:Y:S01]  /*6ea0*/  FFMA R13, R27.reuse, R3, R13 ;  /* 0x000000031b0d7223 */ /* 0x040fe2000000000d */
[C---:B------:R-:W-:Y:S01]  /*6eb0*/  FFMA R14, R27.reuse, R4, R14 ;  /* 0x000000041b0e7223 */ /* 0x040fe2000000000e */
[----:B------:R-:W-:Y:S01]  /*6ec0*/  FFMA R19, R27, R0, R19 ;  /* 0x000000001b137223 */ /* 0x000fe20000000013 */
[----:B------:R1:W-:Y:S01]  /*6ed0*/  STS.128 [R57+UR43+0x200], R32 ;  /* 0x0002002039007988 */ /* 0x0003e20008000c2b */
[----:B------:R-:W-:Y:S02]  /*6ee0*/  F2FP.F16.F32.PACK_AB R8, R9, R8 ;  /* 0x000000080908723e */ /* 0x000fe400000000ff */
[----:B------:R-:W-:Y:S02]  /*6ef0*/  F2FP.F16.F32.PACK_AB R9, R15, R10 ;  /* 0x0000000a0f09723e */ /* 0x000fe400000000ff */
[----:B------:R-:W-:Y:S02]  /*6f00*/  F2FP.F16.F32.PACK_AB R10, R13, R12 ;  /* 0x0000000c0d0a723e */ /* 0x000fe400000000ff */
[----:B------:R-:W-:Y:S05]  /*6f10*/  F2FP.F16.F32.PACK_AB R11, R19, R14 ;  /* 0x0000000e130b723e */ /* 0x000fea00000000ff */
[----:B------:R1:W-:Y:S01]  /*6f20*/  STS.128 [R63+0x200], R8 ;  /* 0x000200083f007388 */ /* 0x0003e20000000c00 */
[----:B------:R-:W-:Y:S01]  /*6f30*/  @!PT LDS RZ, [RZ] ;  /* 0x00000000fffff984 */ /* 0x000fe20000000800 */
[----:B------:R-:W-:Y:S01]  /*6f40*/  @!PT LDS RZ, [RZ] ;  /* 0x00000000fffff984 */ /* 0x000fe20000000800 */
[----:B------:R-:W-:Y:S01]  /*6f50*/  @!PT LDS RZ, [RZ] ;  /* 0x00000000fffff984 */ /* 0x000fe20000000800 */
[----:B------:R-:W-:Y:S01]  /*6f60*/  @!PT LDS RZ, [RZ] ;  /* 0x00000000fffff984 */ /* 0x000fe20000000800 */
[----:B------:R2:W-:Y:S07]  /*6f70*/  MEMBAR.ALL.CTA ;  /* 0x0000000000007992 */ /* 0x0005ee0000008000 */
[----:B--2---:R-:W2:Y:S02]  /*6f80*/  FENCE.VIEW.ASYNC.S ;  /* 0x00000000000073c6 */ /* 0x004ea40000000000 */
[----:B--2---:R-:W-:Y:S06]  /*6f90*/  BAR.SYNC.DEFER_BLOCKING 0x1, 0x80 ;  /* 0x0042000000007b1d */ /* 0x004fec0000010000 */
[----:B------:R-:W-:Y:S05]  /*6fa0*/  @P0 BRA `(.L_x_115) ;  /* 0x00000000003c0947 */ /* 0x000fea0003800000 */
[----:B------:R-:W2:Y:S01]  /*6fb0*/  LDCU.64 UR6, c[0x0][0x348] ;  /* 0x00006900ff0677ac */ /* 0x000ea20008000a00 */
[----:B------:R-:W-:Y:S01]  /*6fc0*/  UIADD3 UR4, UPT, UPT, UR43, 0x200, URZ ;  /* 0x000002002b047890 */ /* 0x000fe2000fffe0ff */
[----:B------:R-:W-:Y:S01]  /*6fd0*/  UMOV UR51, UR36 ;  /* 0x0000002400337c82 */ /* 0x000fe20008000000 */
[----:B------:R-:W-:Y:S02]  /*6fe0*/  UIADD3 UR9, UPT, UPT, UR49, 0x40, URZ ;  /* 0x0000004031097890 */ /* 0x000fe4000fffe0ff */
[----:B------:R-:W-:Y:S02]  /*6ff0*/  UIADD3 UR8, UPT, UPT, UR43, 0xa00, URZ ;  /* 0x00000a002b087890 */ /* 0x000fe4000fffe0ff */
[----:B------:R-:W-:Y:S01]  /*7000*/  MOV R53, UR4 ;  /* 0x0000000400357c02 */ /* 0x000fe20008000f00 */
[----:B------:R-:W-:Y:S01]  /*7010*/  UMOV UR10, UR50 ;  /* 0x00000032000a7c82 */ /* 0x000fe20008000000 */
[----:B------:R-:W-:Y:S02]  /*7020*/  UMOV UR11, UR36 ;  /* 0x00000024000b7c82 */ /* 0x000fe40008000000 */
[----:B------:R-:W-:Y:S01]  /*7030*/  R2UR UR48, R53 ;  /* 0x00000000353072ca */ /* 0x000fe200000e0000 */
[----:B--2---:R-:W-:Y:S04]  /*7040*/  UIADD3 UR4, UP0, UPT, UR6, 0x680, URZ ;  /* 0x0000068006047890 */ /* 0x004fe8000ff1e0ff */
[----:B------:R-:W-:Y:S09]  /*7050*/  UIADD3.X UR5, UPT, UPT, URZ, UR7, URZ, UP0, !UPT ;  /* 0x00000007ff057290 */ /* 0x000ff200087fe4ff */
[----:B------:R2:W-:Y:S01]  /*7060*/  UTMASTG.3D [UR48], [UR4] ;  /* 0x00000030040073b5 */ /* 0x0005e20008010000 */
[----:B------:R2:W-:Y:S01]  /*7070*/  UTMASTG.3D [UR8], [UR4] ;  /* 0x00000008040073b5 */ /* 0x0005e20008010000 */
[----:B------:R0:W-:Y:S01]  /*7080*/  UTMACMDFLUSH ;  /* 0x00000000000079b7 */ /* 0x0001e20000000000 */
[----:B--2---:R-:W-:Y:S04]  /*7090*/  DEPBAR.LE SB0, 0x1 ;  /* 0x000080400000791a */ /* 0x004fe80000000000 */
.L_x_115:
[----:B------:R-:W-:Y:S05]  /*70a0*/  BSYNC.RECONVERGENT B0 ;  /* 0x0000000000007941 */ /* 0x000fea0003800200 */
.L_x_114:
[----:B------:R-:W-:Y:S01]  /*70b0*/  BAR.SYNC.DEFER_BLOCKING 0x1, 0x80 ;  /* 0x0042000000007b1d */ /* 0x000fe20000010000 */
[----:B------:R-:W-:Y:S01]  /*70c0*/  ISETP.NE.AND P1, PT, R62, RZ, PT ;  /* 0x000000ff3e00720c */ /* 0x000fe20003f25270 */
[----:B------:R-:W-:Y:S01]  /*70d0*/  UISETP.NE.AND UP0, UPT, UR52, URZ, UPT ;  /* 0x000000ff3400728c */ /* 0x000fe2000bf05270 */
[----:B------:R-:W-:Y:S11]  /*70e0*/  LEA R2, R26, UR43, 0x3 ;  /* 0x0000002b1a027c11 */ /* 0x000ff6000f8e18ff */
[----:B------:R-:W-:Y:S01]  /*70f0*/  @P1 SHF.L.U32 R3, R60, 0x1f, RZ ;  /* 0x0000001f3c031819 */ /* 0x000fe200000006ff */
[----:B------:R-:W-:Y:S06]  /*7100*/  BRA.U !UP0, `(.L_x_116) ;  /* 0x0000000108247547 */ /* 0x000fec000b800000 */
[----:B------:R-:W-:Y:S01]  /*7110*/  IMAD.U32 R4, RZ, RZ, UR46 ;  /* 0x0000002eff047e24 */ /* 0x000fe2000f8e00ff */
[----:B------:R-:W-:Y:S01]  /*7120*/  MOV R0, UR47 ;  /* 0x0000002f00007c02 */ /* 0x000fe20008000f00 */
[----:B------:R-:W-:Y:S03]  /*7130*/  UIADD3 UR4, UPT, UPT, UR46, 0x1, URZ ;  /* 0x000000012e047890 */ /* 0x000fe6000fffe0ff */
[----:B------:R-:W-:Y:S01]  /*7140*/  @P1 LEA R4, R4, UR43, 0x3 ;  /* 0x0000002b04041c11 */ /* 0x000fe2000f8e18ff */
[----:B------:R-:W-:Y:S04]  /*7150*/  UISETP.NE.AND UP0, UPT, UR4, 0x4, UPT ;  /* 0x000000040400788c */ /* 0x000fe8000bf05270 */
[----:B------:R-:W-:Y:S01]  /*7160*/  @P1 VIADD R4, R4, 0x40 ;  /* 0x0000004004041836 */ /* 0x000fe20000000000 */
[----:B------:R-:W-:Y:S04]  /*7170*/  USEL UR46, UR4, URZ, UP0 ;  /* 0x000000ff042e7287 */ /* 0x000fe80008000000 */
[----:B------:R-:W-:Y:S04]  /*7180*/  @P1 PRMT R0, R0, 0x654, R4 ;  /* 0x0000065400001816 */ /* 0x000fe80000000004 */
[----:B------:R2:W-:Y:S04]  /*7190*/  @P1 SYNCS.ARRIVE.TRANS64.RED.A1T0 RZ, [R0+URZ], RZ ;  /* 0x000000ff00ff19a7 */ /* 0x0005e800081004ff */
.L_x_116:
[----:B------:R-:W3:Y:S01]  /*71a0*/  @P1 SYNCS.PHASECHK.TRANS64.TRYWAIT P0, [R2+URZ+0x20], R3 ;  /* 0x00002003020015a7 */ /* 0x000ee200080011ff */
[----:B------:R-:W-:Y:S01]  /*71b0*/  BSSY B1, `(.L_x_117) ;  /* 0x0000012000017945 */ /* 0x000fe20003800000 */
[----:B---3--:R-:W-:Y:S03]  /*71c0*/  @P1 SEL R64, RZ, 0x1, !P0 ;  /* 0x00000001ff401807 */ /* 0x008fe60004000000 */
[----:B------:R-:W-:Y:S05]  /*71d0*/  @!P1 BRA `(.L_x_118) ;  /* 0x00000000003c9947 */ /* 0x000fea0003800000 */
[----:B------:R-:W-:Y:S01]  /*71e0*/  ISETP.NE.AND P1, PT, R65, RZ, PT ;  /* 0x000000ff4100720c */ /* 0x000fe20003f25270 */
[----:B------:R-:W-:Y:S01]  /*71f0*/  BSSY B0, `(.L_x_119) ;  /* 0x0000009000007945 */ /* 0x000fe20003800000 */
[----:B------:R-:W-:Y:S11]  /*7200*/  ISETP.NE.AND P0, PT, R64, RZ, PT ;  /* 0x000000ff4000720c */ /* 0x000ff60003f05270 */
[----:B------:R-:W-:Y:S05]  /*7210*/  @P1 IMAD R4, R26, 0x1000, R57 ;  /* 0x000010001a041824 */ /* 0x000fea00078e0239 */
[----:B------:R-:W-:Y:S05]  /*7220*/  @P1 IADD3 R3, PT, PT, R4, UR43, RZ ;  /* 0x0000002b04031c10 */ /* 0x000fea000fffe0ff */
[----:B------:R-:W-:Y:S01]  /*7230*/  @P1 IMAD.IADD R3, R66, 0x1, R3 ;  /* 0x0000000142031824 */ /* 0x000fe200078e0203 */
[----:B------:R-:W-:Y:S06]  /*7240*/  @P0 BRA `(.L_x_120) ;  /* 0x00000000000c0947 */ /* 0x000fec0003800000 */
[----:B--2---:R-:W-:Y:S04]  /*7250*/  SHF.L.U32 R0, R60, 0x1f, RZ ;  /* 0x0000001f3c007819 */ /* 0x004fe800000006ff */
[----:B------:R-:W2:Y:S02]  /*7260*/  SYNCS.PHASECHK.TRANS64.TRYWAIT P0, [R2+URZ+0x20], R0 ;  /* 0x00002000020075a7 */ /* 0x000ea400080011ff */
[----:B--2---:R-:W-:Y:S05]  /*7270*/  @!P0 BRA `(.L_x_121) ;  /* 0x0000002400f48947 */ /* 0x004fea0003800000 */
.L_x_120:
[----:B------:R-:W-:Y:S05]  /*7280*/  BSYNC B0 ;  /* 0x0000000000007941 */ /* 0x000fea0003800000 */
.L_x_119:
[----:B------:R-:W-:Y:S02]  /*7290*/  ISETP.NE.AND P0, PT, R65, RZ, PT ;  /* 0x000000ff4100720c */ /* 0x000fe40003f05270 */
[----:B------:R-:W-:Y:S11]  /*72a0*/  IADD3 R26, PT, PT, R26, 0x1, RZ ;  /* 0x000000011a1a7810 */ /* 0x000ff60007ffe0ff */
[----:B------:R3:W4:Y:S04]  /*72b0*/  @P0 LDS.128 R28, [R4+UR43+0x200] ;  /* 0x0002002b041c0984 */ /* 0x0007280008000c00 */
[----:B------:R3:W1:Y:S02]  /*72c0*/  @P0 LDS.128 R36, [R3+0x200] ;  /* 0x0002000003240984 */ /* 0x0006640000000c00 */
.L_x_118:
[----:B------:R-:W-:Y:S05]  /*72d0*/  BSYNC B1 ;  /* 0x0000000000017941 */ /* 0x000fea0003800000 */
.L_x_117:
[----:B--2---:R-:W-:Y:S05]  /*72e0*/  VIADD R0, R25, 0x10 ;  /* 0x0000001019007836 */ /* 0x004fea0000000000 */
[----:B------:R-:W-:Y:S04]  /*72f0*/  SHF.R.U32.HI R0, RZ, 0x15, R0 ;  /* 0x00000015ff007819 */ /* 0x000fe80000011600 */
[----:B------:R-:W-:Y:S11]  /*7300*/  LOP3.LUT P0, RZ, R0, 0x3, R51, 0x48, !PT ;  /* 0x0000000300ff7812 */ /* 0x000ff60007804833 */
[----:B------:R-:W-:Y:S02]  /*7310*/  @!UPT UIADD3 URZ, UPT, UPT, URZ, URZ, URZ ;  /* 0x000000fffffff290 */ /* 0x000fe4000fffe0ff */
[----:B------:R-:W-:Y:S05]  /*7320*/  @!P0 BRA `(.L_x_122) ;  /* 0x0000000000408947 */ /* 0x000fea0003800000 */
[----:B------:R-:W2:Y:S01]  /*7330*/  LDCU.64 UR8, c[0x4][0x70] ;  /* 0x01000e00ff0877ac */ /* 0x000ea20008000a00 */
[----:B---3--:R-:W-:Y:S01]  /*7340*/  MOV R3, 0x0 ;  /* 0x0000000000037802 */ /* 0x008fe20000000f00 */
[----:B------:R-:W-:Y:S02]  /*7350*/  HFMA2 R12, -RZ, RZ, 0, 5.9604644775390625e-08 ;  /* 0x00000001ff0c7431 */ /* 0x000fe400000001ff */
[----:B-1----:R-:W-:Y:S02]  /*7360*/  IMAD.MOV.U32 R8, RZ, RZ, 0x192 ;  /* 0x00000192ff087424 */ /* 0x002fe400078e00ff */
[----:B------:R-:W-:Y:S01]  /*7370*/  IMAD.MOV.U32 R13, RZ, RZ, RZ ;  /* 0x000000ffff0d7224 */ /* 0x000fe200078e00ff */
[----:B------:R-:W1:Y:S01]  /*7380*/  LDCU.64 UR6, c[0x4][0x78] ;  /* 0x01000f00ff0677ac */ /* 0x000e620008000a00 */
[----:B------:R-:W3:Y:S01]  /*7390*/  LDC.64 R2, c[0x4][R3] ;  /* 0x0100000003027b82 */ /* 0x000ee20000000a00 */
[----:B------:R-:W5:Y:S01]  /*73a0*/  LDCU.64 UR4, c[0x4][0x10] ;  /* 0x01000200ff0477ac */ /* 0x000f620008000a00 */
[----:B--2---:R-:W-:Y:S01]  /*73b0*/  MOV R5, UR9 ;  /* 0x0000000900057c02 */ /* 0x004fe20008000f00 */
[----:B------:R-:W-:Y:S01]  /*73c0*/  IMAD.U32 R4, RZ, RZ, UR8 ;  /* 0x00000008ff047e24 */ /* 0x000fe2000f8e00ff */
[----:B-1----:R-:W-:Y:S01]  /*73d0*/  MOV R7, UR7 ;  /* 0x0000000700077c02 */ /* 0x002fe20008000f00 */
[----:B------:R-:W-:Y:S01]  /*73e0*/  IMAD.U32 R6, RZ, RZ, UR6 ;  /* 0x00000006ff067e24 */ /* 0x000fe2000f8e00ff */
[----:B-----5:R-:W-:Y:S01]  /*73f0*/  MOV R11, UR5 ;  /* 0x00000005000b7c02 */ /* 0x020fe20008000f00 */
[----:B------:R-:W-:Y:S02]  /*7400*/  IMAD.U32 R10, RZ, RZ, UR4 ;  /* 0x00000004ff0a7e24 */ /* 0x000fe4000f8e00ff */
[----:B------:R-:W-:Y:S07]  /*7410*/  LEPC R20, `(.L_x_122) ;  /* 0x000000001014794e */ /* 0x000fee0000000000 */
[----:B---34-:R-:W-:Y:S05]  /*7420*/  CALL.ABS.NOINC R2 ;  /* 0x0000000002007343 */ /* 0x018fea0003c00000 */
.L_x_122:
[----:B------:R-:W-:Y:S01]  /*7430*/  ISETP.NE.AND P6, PT, R62, RZ, PT ;  /* 0x000000ff3e00720c */ /* 0x000fe20003fc5270 */
[----:B------:R-:W-:Y:S05]  /*7440*/  WARPSYNC.ALL ;  /* 0x0000000000007948 */ /* 0x000fea0003800000 */
[----:B------:R-:W-:Y:S01]  /*7450*/  R2UR UR4, R25 ;  /* 0x00000000190472ca */ /* 0x000fe200000e0000 */
[----:B---34-:R-:W-:Y:S01]  /*7460*/  HADD2.F32 R3, -RZ, R28.H0_H0 ;  /* 0x2000001cff037230 */ /* 0x018fe20000004100 */
[----:B------:R-:W-:Y:S01]  /*7470*/  ISETP.NE.AND P0, PT, R61, RZ, PT ;  /* 0x000000ff3d00720c */ /* 0x000fe20003f05270 */
[----:B------:R-:W-:Y:S01]  /*7480*/  HADD2.F32 R20, -RZ, R30.H0_H0 ;  /* 0x2000001eff147230 */ /* 0x000fe20000004100 */
[----:B------:R-:W-:Y:S09]  /*7490*/  BSSY.RECONVERGENT B0, `(.L_x_123) ;  /* 0x0000058000007945 */ /* 0x000ff20003800200 */
[----:B-1----:R-:W1:Y:S02]  /*74a0*/  LDTM.x16 R4, tmem[UR4+0x10] ;  /* 0x00001004000479ee */ /* 0x002e640008240000 */
[C---:B-1----:R-:W-:Y:S01]  /*74b0*/  FMUL R0, R24.reuse, R4 ;  /* 0x0000000418007220 */ /* 0x042fe20000400000 */
[----:B------:R-:W-:Y:S02]  /*74c0*/  HADD2.F32 R4, -RZ, R28.H1_H1 ;  /* 0x3000001cff047230 */ /* 0x000fe40000004100 */
[C---:B------:R-:W-:Y:S01]  /*74d0*/  FMUL R2, R24.reuse, R5 ;  /* 0x0000000518027220 */ /* 0x040fe20000400000 */
[--C-:B------:R-:W-:Y:S02]  /*74e0*/  HADD2.F32 R5, -RZ, R29.reuse.H0_H0 ;  /* 0x2000001dff057230 */ /* 0x100fe40000004100 */
[C---:B------:R-:W-:Y:S01]  /*74f0*/  FFMA R0, R27.reuse, R3, R0 ;  /* 0x000000031b007223 */ /* 0x040fe20000000000 */
[C---:B------:R-:W-:Y:S01]  /*7500*/  FMUL R3, R24.reuse, R6 ;  /* 0x0000000618037220 */ /* 0x040fe20000400000 */
[----:B------:R-:W-:Y:S02]  /*7510*/  HADD2.F32 R6, -RZ, R29.H1_H1 ;  /* 0x3000001dff067230 */ /* 0x000fe40000004100 */
[C---:B------:R-:W-:Y:S01]  /*7520*/  FFMA R2, R27.reuse, R4, R2 ;  /* 0x000000041b027223 */ /* 0x040fe20000000002 */
[C---:B------:R-:W-:Y:S01]  /*7530*/  FMUL R7, R24.reuse, R7 ;  /* 0x0000000718077220 */ /* 0x040fe20000400000 */
[C---:B------:R-:W-:Y:S01]  /*7540*/  FFMA R3, R27.reuse, R5, R3 ;  /* 0x000000051b037223 */ /* 0x040fe20000000003 */
[C---:B------:R-:W-:Y:S01]  /*7550*/  FMUL R4, R24.reuse, R8 ;  /* 0x0000000818047220 */ /* 0x040fe20000400000 */
[----:B------:R-:W-:Y:S01]  /*7560*/  FMUL R5, R24, R9 ;  /* 0x0000000918057220 */ /* 0x000fe20000400000 */
[----:B------:R-:W-:Y:S01]  /*7570*/  F2FP.F16.F32.PACK_AB R32, R2, R0 ;  /* 0x000000000220723e */ /* 0x000fe200000000ff */
[C---:B------:R-:W-:Y:S01]  /*7580*/  FFMA R7, R27.reuse, R6, R7 ;  /* 0x000000061b077223 */ /* 0x040fe20000000007 */
[----:B------:R-:W-:Y:S02]  /*7590*/  HADD2.F32 R0, -RZ, R30.H1_H1 ;  /* 0x3000001eff007230 */ /* 0x000fe40000004100 */
[----:B------:R-:W-:Y:S01]  /*75a0*/  FFMA R4, R27, R20, R4 ;  /* 0x000000141b047223 */ /* 0x000fe20000000004 */
[--C-:B------:R-:W-:Y:S02]  /*75b0*/  HADD2.F32 R2, -RZ, R31.reuse.H0_H0 ;  /* 0x2000001fff027230 */ /* 0x100fe40000004100 */
[C---:B------:R-:W-:Y:S01]  /*75c0*/  FMUL R6, R24.reuse, R10 ;  /* 0x0000000a18067220 */ /* 0x040fe20000400000 */
[----:B------:R-:W-:Y:S01]  /*75d0*/  F2FP.F16.F32.PACK_AB R33, R7, R3 ;  /* 0x000000030721723e */ /* 0x000fe200000000ff */
[----:B------:R-:W-:Y:S02]  /*75e0*/  HADD2.F32 R3, -RZ, R31.H1_H1 ;  /* 0x3000001fff037230 */ /* 0x000fe40000004100 */
[C---:B------:R-:W-:Y:S01]  /*75f0*/  FFMA R5, R27.reuse, R0, R5 ;  /* 0x000000001b057223 */ /* 0x040fe20000000005 */
[C---:B------:R-:W-:Y:S01]  /*7600*/  FMUL R11, R24.reuse, R11 ;  /* 0x0000000b180b7220 */ /* 0x040fe20000400000 */
[--C-:B------:R-:W-:Y:S02]  /*7610*/  HADD2.F32 R7, -RZ, R36.reuse.H0_H0 ;  /* 0x20000024ff077230 */ /* 0x100fe40000004100 */
[C---:B------:R-:W-:Y:S01]  /*7620*/  FMUL R8, R24.reuse, R12 ;  /* 0x0000000c18087220 */ /* 0x040fe20000400000 */
[----:B------:R-:W-:Y:S02]  /*7630*/  HADD2.F32 R0, -RZ, R36.H1_H1 ;  /* 0x30000024ff007230 */ /* 0x000fe40000004100 */
[C---:B------:R-:W-:Y:S01]  /*7640*/  FMUL R9, R24.reuse, R13 ;  /* 0x0000000d18097220 */ /* 0x040fe20000400000 */
[C---:B------:R-:W-:Y:S01]  /*7650*/  FFMA R6, R27.reuse, R2, R6 ;  /* 0x000000021b067223 */ /* 0x040fe20000000006 */
[C---:B------:R-:W-:Y:S01]  /*7660*/  FFMA R11, R27.reuse, R3, R11 ;  /* 0x000000031b0b7223 */ /* 0x040fe2000000000b */
[C---:B------:R-:W-:Y:S01]  /*7670*/  FFMA R8, R27.reuse, R7, R8 ;  /* 0x000000071b087223 */ /* 0x040fe20000000008 */
[C---:B------:R-:W-:Y:S01]  /*7680*/  FFMA R9, R27.reuse, R0, R9 ;  /* 0x000000001b097223 */ /* 0x040fe20000000009 */
[--C-:B------:R-:W-:Y:S02]  /*7690*/  HADD2.F32 R2, -RZ, R37.reuse.H0_H0 ;  /* 0x20000025ff027230 */ /* 0x100fe40000004100 */
[C---:B------:R-:W-:Y:S01]  /*76a0*/  FMUL R10, R24.reuse, R14 ;  /* 0x0000000e180a7220 */ /* 0x040fe20000400000 */
[----:B------:R-:W-:Y:S02]  /*76b0*/  HADD2.F32 R0, -RZ, R37.H1_H1 ;  /* 0x30000025ff007230 */ /* 0x000fe40000004100 */
[C---:B------:R-:W-:Y:S01]  /*76c0*/  FMUL R15, R24.reuse, R15 ;  /* 0x0000000f180f7220 */ /* 0x040fe20000400000 */
[C---:B------:R-:W-:Y:S01]  /*76d0*/  FMUL R12, R24.reuse, R16 ;  /* 0x00000010180c7220 */ /* 0x040fe20000400000 */
[C---:B------:R-:W-:Y:S01]  /*76e0*/  FFMA R10, R27.reuse, R2, R10 ;  /* 0x000000021b0a7223 */ /* 0x040fe2000000000a */
[--C-:B------:R-:W-:Y:S02]  /*76f0*/  HADD2.F32 R2, -RZ, R38.reuse.H0_H0 ;  /* 0x20000026ff027230 */ /* 0x100fe40000004100 */
[----:B------:R-:W-:Y:S01]  /*7700*/  FFMA R15, R27, R0, R15 ;  /* 0x000000001b0f7223 */ /* 0x000fe2000000000f */
[----:B------:R-:W-:Y:S01]  /*7710*/  HADD2.F32 R0, -RZ, R38.H1_H1 ;  /* 0x30000026ff007230 */ /* 0x000fe20000004100 */
[----:B------:R-:W-:Y:S01]  /*7720*/  F2FP.F16.F32.PACK_AB R34, R5, R4 ;  /* 0x000000040522723e */ /* 0x000fe200000000ff */
        /* <DEDUP_REMOVED lines=14> */
[----:B------:R-:W-:Y:S02]  /*7810*/  F2FP.F16.F32.PACK_AB R11, R19, R14 ;  /* 0x0000000e130b723e */ /* 0x000fe400000000ff */
[----:B------:R-:W-:Y:S02]  /*7820*/  MOV R2, UR46 ;  /* 0x0000002e00027c02 */ /* 0x000fe40008000f00 */
[----:B------:R-:W-:Y:S01]  /*7830*/  MOV R0, UR47 ;  /* 0x0000002f00007c02 */ /* 0x000fe20008000f00 */
[----:B------:R1:W-:Y:S01]  /*7840*/  STS.128 [R63+0x1200], R8 ;  /* 0x001200083f007388 */ /* 0x0003e20000000c00 */
[----:B------:R-:W-:Y:S02]  /*7850*/  @P6 LEA R2, R2, UR43, 0x3 ;  /* 0x0000002b02026c11 */ /* 0x000fe4000f8e18ff */
[----:B------:R-:W-:Y:S02]  /*7860*/  @P6 SHF.L.U32 R3, R60, 0x1f, RZ ;  /* 0x0000001f3c036819 */ /* 0x000fe400000006ff */
[----:B------:R-:W-:Y:S01]  /*7870*/  @P6 IADD3 R2, PT, PT, R2, 0x40, RZ ;  /* 0x0000004002026810 */ /* 0x000fe20007ffe0ff */
[----:B------:R-:W-:Y:S01]  /*7880*/  @!PT LDS RZ, [RZ] ;  /* 0x00000000fffff984 */ /* 0x000fe20000000800 */
[----:B------:R-:W-:Y:S01]  /*7890*/  @!PT LDS RZ, [RZ] ;  /* 0x00000000fffff984 */ /* 0x000fe20000000800 */
[----:B------:R-:W-:Y:S01]  /*78a0*/  @!PT LDS RZ, [RZ] ;  /* 0x00000000fffff984 */ /* 0x000fe20000000800 */
[----:B------:R-:W-:Y:S01]  /*78b0*/  @!PT LDS RZ, [RZ] ;  /* 0x00000000fffff984 */ /* 0x000fe20000000800 */
[----:B------:R2:W-:Y:S06]  /*78c0*/  MEMBAR.ALL.CTA ;  /* 0x0000000000007992 */ /* 0x0005ec0000008000 */
[----:B--2---:R-:W2:Y:S01]  /*78d0*/  FENCE.VIEW.ASYNC.S ;  /* 0x00000000000073c6 */ /* 0x004ea20000000000 */
[----:B------:R-:W-:Y:S02]  /*78e0*/  @P6 PRMT R0, R0, 0x654, R2 ;  /* 0x0000065400006816 */ /* 0x000fe40000000002 */
[----:B------:R-:W-:Y:S01]  /*78f0*/  LEA R2, R26, UR43, 0x3 ;  /* 0x0000002b1a027c11 */ /* 0x000fe2000f8e18ff */
[----:B--2---:R-:W-:Y:S06]  /*7900*/  BAR.SYNC.DEFER_BLOCKING 0x1, 0x80 ;  /* 0x0042000000007b1d */ /* 0x004fec0000010000 */
[----:B------:R-:W-:Y:S05]  /*7910*/  @P0 BRA `(.L_x_124) ;  /* 0x00000000003c0947 */ /* 0x000fea0003800000 */
[----:B------:R-:W2:Y:S01]  /*7920*/  LDCU.64 UR6, c[0x0][0x348] ;  /* 0x00006900ff0677ac */ /* 0x000ea20008000a00 */
[----:B------:R-:W-:Y:S02]  /*7930*/  UIADD3 UR13, UPT, UPT, UR49, 0x10, URZ ;  /* 0x00000010310d7890 */ /* 0x000fe4000fffe0ff */
[----:B------:R-:W-:Y:S01]  /*7940*/  UIADD3 UR12, UPT, UPT, UR43, 0x1200, URZ ;  /* 0x000012002b0c7890 */ /* 0x000fe2000fffe0ff */
[----:B------:R-:W-:Y:S01]  /*7950*/  UMOV UR14, UR50 ;  /* 0x00000032000e7c82 */ /* 0x000fe20008000000 */
[----:B------:R-:W-:Y:S01]  /*7960*/  UMOV UR15, UR36 ;  /* 0x00000024000f7c82 */ /* 0x000fe20008000000 */
[----:B------:R-:W-:Y:S02]  /*7970*/  UIADD3 UR9, UPT, UPT, UR49, 0x50, URZ ;  /* 0x0000005031097890 */ /* 0x000fe4000fffe0ff */
[----:B------:R-:W-:Y:S01]  /*7980*/  UIADD3 UR8, UPT, UPT, UR43, 0x1a00, URZ ;  /* 0x00001a002b087890 */ /* 0x000fe2000fffe0ff */
[----:B------:R-:W-:Y:S01]  /*7990*/  UMOV UR10, UR50 ;  /* 0x00000032000a7c82 */ /* 0x000fe20008000000 */
[----:B------:R-:W-:Y:S01]  /*79a0*/  UMOV UR11, UR36 ;  /* 0x00000024000b7c82 */ /* 0x000fe20008000000 */
[----:B--2---:R-:W-:Y:S04]  /*79b0*/  UIADD3 UR4, UP0, UPT, UR6, 0x680, URZ ;  /* 0x0000068006047890 */ /* 0x004fe8000ff1e0ff */
[----:B------:R-:W-:Y:S09]  /*79c0*/  UIADD3.X UR5, UPT, UPT, URZ, UR7, URZ, UP0, !UPT ;  /* 0x00000007ff057290 */ /* 0x000ff200087fe4ff */
[----:B------:R2:W-:Y:S01]  /*79d0*/  UTMASTG.3D [UR12], [UR4] ;  /* 0x0000000c040073b5 */ /* 0x0005e20008010000 */
[----:B------:R2:W-:Y:S01]  /*79e0*/  UTMASTG.3D [UR8], [UR4] ;  /* 0x00000008040073b5 */ /* 0x0005e20008010000 */
[----:B------:R0:W-:Y:S01]  /*79f0*/  UTMACMDFLUSH ;  /* 0x00000000000079b7 */ /* 0x0001e20000000000 */
[----:B--2---:R-:W-:Y:S04]  /*7a00*/  DEPBAR.LE SB0, 0x1 ;  /* 0x000080400000791a */ /* 0x004fe80000000000 */
.L_x_124:
[----:B------:R-:W-:Y:S05]  /*7a10*/  BSYNC.RECONVERGENT B0 ;  /* 0x0000000000007941 */ /* 0x000fea0003800200 */
.L_x_123:
[----:B------:R-:W-:Y:S01]  /*7a20*/  BAR.SYNC.DEFER_BLOCKING 0x1, 0x80 ;  /* 0x0042000000007b1d */ /* 0x000fe20000010000 */
[----:B------:R-:W-:Y:S04]  /*7a30*/  UIADD3 UR4, UPT, UPT, UR46, 0x1, URZ ;  /* 0x000000012e047890 */ /* 0x000fe8000fffe0ff */
[----:B------:R-:W-:Y:S04]  /*7a40*/  UISETP.NE.AND UP0, UPT, UR4, 0x4, UPT ;  /* 0x000000040400788c */ /* 0x000fe8000bf05270 */
[----:B------:R-:W-:Y:S01]  /*7a50*/  USEL UR44, UR4, URZ, UP0 ;  /* 0x000000ff042c7287 */ /* 0x000fe20008000000 */
[----:B------:R2:W-:Y:S01]  /*7a60*/  @P6 SYNCS.ARRIVE.TRANS64.RED.A1T0 RZ, [R0+URZ], RZ ;  /* 0x000000ff00ff69a7 */ /* 0x0005e200081004ff */
[----:B------:R-:W-:Y:S01]  /*7a70*/  BSSY B1, `(.L_x_125) ;  /* 0x0000013000017945 */ /* 0x000fe20003800000 */
[----:B------:R-:W3:Y:S02]  /*7a80*/  @P6 SYNCS.PHASECHK.TRANS64.TRYWAIT P0, [R2+URZ+0x20], R3 ;  /* 0x00002003020065a7 */ /* 0x000ee400080011ff */
[----:B---3--:R-:W-:Y:S01]  /*7a90*/  @P6 SEL R64, RZ, 0x1, !P0 ;  /* 0x00000001ff406807 */ /* 0x008fe20004000000 */
[----:B--2---:R-:W-:Y:S06]  /*7aa0*/  @!P6 BRA `(.L_x_126) ;  /* 0x00000000003ce947 */ /* 0x004fec0003800000 */
[----:B------:R-:W-:Y:S01]  /*7ab0*/  ISETP.NE.AND P1, PT, R65, RZ, PT ;  /* 0x000000ff4100720c */ /* 0x000fe20003f25270 */
[----:B------:R-:W-:Y:S01]  /*7ac0*/  BSSY B0, `(.L_x_127) ;  /* 0x0000009000007945 */ /* 0x000fe20003800000 */
[----:B------:R-:W-:Y:S11]  /*7ad0*/  ISETP.NE.AND P0, PT, R64, RZ, PT ;  /* 0x000000ff4000720c */ /* 0x000ff60003f05270 */
[----:B------:R-:W-:Y:S05]  /*7ae0*/  @P1 IMAD R3, R26, 0x1000, R57 ;  /* 0x000010001a031824 */ /* 0x000fea00078e0239 */
[----:B------:R-:W-:Y:S05]  /*7af0*/  @P1 IADD3 R0, PT, PT, R3, UR43, RZ ;  /* 0x0000002b03001c10 */ /* 0x000fea000fffe0ff */
[----:B------:R-:W-:Y:S01]  /*7b00*/  @P1 IMAD.IADD R0, R66, 0x1, R0 ;  /* 0x0000000142001824 */ /* 0x000fe200078e0200 */
[----:B------:R-:W-:Y:S06]  /*7b10*/  @P0 BRA `(.L_x_128) ;  /* 0x00000000000c0947 */ /* 0x000fec0003800000 */
[----:B------:R-:W-:Y:S04]  /*7b20*/  SHF.L.U32 R4, R60, 0x1f, RZ ;  /* 0x0000001f3c047819 */ /* 0x000fe800000006ff */
[----:B------:R-:W2:Y:S02]  /*7b30*/  SYNCS.PHASECHK.TRANS64.TRYWAIT P0, [R2+URZ+0x20], R4 ;  /* 0x00002004020075a7 */ /* 0x000ea400080011ff */
[----:B--2---:R-:W-:Y:S05]  /*7b40*/  @!P0 BRA `(.L_x_129) ;  /* 0x0000001c00d48947 */ /* 0x004fea0003800000 */
.L_x_128:
[----:B------:R-:W-:Y:S05]  /*7b50*/  BSYNC B0 ;  /* 0x0000000000007941 */ /* 0x000fea0003800000 */
.L_x_127:
[----:B------:R-:W-:Y:S02]  /*7b60*/  ISETP.NE.AND P0, PT, R65, RZ, PT ;  /* 0x000000ff4100720c */ /* 0x000fe40003f05270 */
[----:B------:R-:W-:Y:S11]  /*7b70*/  IADD3 R26, PT, PT, R26, 0x1, RZ ;  /* 0x000000011a1a7810 */ /* 0x000ff60007ffe0ff */
[----:B------:R3:W4:Y:S04]  /*7b80*/  @P0 LDS.128 R28, [R3+UR43+0x200] ;  /* 0x0002002b031c0984 */ /* 0x0007280008000c00 */
[----:B------:R3:W1:Y:S02]  /*7b90*/  @P0 LDS.128 R36, [R0+0x200] ;  /* 0x0002000000240984 */ /* 0x0006640000000c00 */
.L_x_126:
[----:B------:R-:W-:Y:S05]  /*7ba0*/  BSYNC B1 ;  /* 0x0000000000017941 */ /* 0x000fea0003800000 */
.L_x_125:
[----:B---3--:R-:W-:Y:S05]  /*7bb0*/  VIADD R0, R25, 0x20 ;  /* 0x0000002019007836 */ /* 0x008fea0000000000 */
[----:B------:R-:W-:Y:S04]  /*7bc0*/  SHF.R.U32.HI R0, RZ, 0x15, R0 ;  /* 0x00000015ff007819 */ /* 0x000fe80000011600 */
[----:B------:R-:W-:Y:S11]  /*7bd0*/  LOP3.LUT P0, RZ, R0, 0x3, R51, 0x48, !PT ;  /* 0x0000000300ff7812 */ /* 0x000ff60007804833 */
[----:B------:R-:W-:Y:S02]  /*7be0*/  @!UPT UIADD3 URZ, UPT, UPT, URZ, URZ, URZ ;  /* 0x000000fffffff290 */ /* 0x000fe4000fffe0ff */
[----:B------:R-:W-:Y:S05]  /*7bf0*/  @!P0 BRA `(.L_x_130) ;  /* 0x0000000000408947 */ /* 0x000fea0003800000 */
[----:B------:R-:W3:Y:S01]  /*7c00*/  LDCU.64 UR8, c[0x4][0x70] ;  /* 0x01000e00ff0877ac */ /* 0x000ee20008000a00 */
[----:B------:R-:W-:Y:S01]  /*7c10*/  MOV R3, 0x0 ;  /* 0x0000000000037802 */ /* 0x000fe20000000f00 */
[----:B------:R-:W-:Y:S02]  /*7c20*/  HFMA2 R12, -RZ, RZ, 0, 5.9604644775390625e-08 ;  /* 0x00000001ff0c7431 */ /* 0x000fe400000001ff */
[----:B-1----:R-:W-:Y:S02]  /*7c30*/  IMAD.MOV.U32 R8, RZ, RZ, 0x192 ;  /* 0x00000192ff087424 */ /* 0x002fe400078e00ff */
[----:B------:R-:W-:Y:S01]  /*7c40*/  IMAD.MOV.U32 R13, RZ, RZ, RZ ;  /* 0x000000ffff0d7224 */ /* 0x000fe200078e00ff */
[----:B------:R-:W1:Y:S01]  /*7c50*/  LDCU.64 UR6, c[0x4][0x78] ;  /* 0x01000f00ff0677ac */ /* 0x000e620008000a00 */
[----:B--2---:R-:W2:Y:S01]  /*7c60*/  LDC.64 R2, c[0x4][R3] ;  /* 0x0100000003027b82 */ /* 0x004ea20000000a00 */
[----:B------:R-:W5:Y:S01]  /*7c70*/  LDCU.64 UR4, c[0x4][0x10] ;  /* 0x01000200ff0477ac */ /* 0x000f620008000a00 */
[----:B---3--:R-:W-:Y:S01]  /*7c80*/  MOV R5, UR9 ;  /* 0x0000000900057c02 */ /* 0x008fe20008000f00 */
[----:B------:R-:W-:Y:S01]  /*7c90*/  IMAD.U32 R4, RZ, RZ, UR8 ;  /* 0x00000008ff047e24 */ /* 0x000fe2000f8e00ff */
[----:B-1----:R-:W-:Y:S01]  /*7ca0*/  MOV R7, UR7 ;  /* 0x0000000700077c02 */ /* 0x002fe20008000f00 */
[----:B------:R-:W-:Y:S01]  /*7cb0*/  IMAD.U32 R6, RZ, RZ, UR6 ;  /* 0x00000006ff067e24 */ /* 0x000fe2000f8e00ff */
[----:B-----5:R-:W-:Y:S01]  /*7cc0*/  MOV R11, UR5 ;  /* 0x00000005000b7c02 */ /* 0x020fe20008000f00 */
[----:B------:R-:W-:Y:S02]  /*7cd0*/  IMAD.U32 R10, RZ, RZ, UR4 ;  /* 0x00000004ff0a7e24 */ /* 0x000fe4000f8e00ff */
[----:B------:R-:W-:Y:S07]  /*7ce0*/  LEPC R20, `(.L_x_130) ;  /* 0x000000001014794e */ /* 0x000fee0000000000 */
[----:B--2-4-:R-:W-:Y:S05]  /*7cf0*/  CALL.ABS.NOINC R2 ;  /* 0x0000000002007343 */ /* 0x014fea0003c00000 */
.L_x_130:
[----:B------:R-:W-:Y:S01]  /*7d00*/  ISETP.NE.AND P6, PT, R62, RZ, PT ;  /* 0x000000ff3e00720c */ /* 0x000fe20003fc5270 */
[----:B------:R-:W-:Y:S05]  /*7d10*/  WARPSYNC.ALL ;  /* 0x0000000000007948 */ /* 0x000fea0003800000 */
[----:B------:R-:W-:Y:S01]  /*7d20*/  R2UR UR4, R25 ;  /* 0x00000000190472ca */ /* 0x000fe200000e0000 */
[----:B----4-:R-:W-:Y:S01]  /*7d30*/  HADD2.F32 R3, -RZ, R28.H0_H0 ;  /* 0x2000001cff037230 */ /* 0x010fe20000004100 */
[----:B------:R-:W-:Y:S01]  /*7d40*/  ISETP.NE.AND P0, PT, R61, RZ, PT ;  /* 0x000000ff3d00720c */ /* 0x000fe20003f05270 */
[----:B------:R-:W-:Y:S01]  /*7d50*/  HADD2.F32 R20, -RZ, R30.H0_H0 ;  /* 0x2000001eff147230 */ /* 0x000fe20000004100 */
[----:B------:R-:W-:Y:S09]  /*7d60*/  BSSY.RECONVERGENT B0, `(.L_x_131) ;  /* 0x0000058000007945 */ /* 0x000ff20003800200 */
[----:B-12---:R-:W1:Y:S02]  /*7d70*/  LDTM.x16 R4, tmem[UR4+0x20] ;  /* 0x00002004000479ee */ /* 0x006e640008240000 */
        /* <DEDUP_REMOVED lines=59> */
[----:B------:R-:W-:Y:S02]  /*8130*/  LEA R3, R26, UR43, 0x3 ;  /* 0x0000002b1a037c11 */ /* 0x000fe4000f8e18ff */
        /* <DEDUP_REMOVED lines=8> */
[----:B------:R-:W-:Y:S01]  /*81c0*/  @P6 SHF.L.U32 R2, R60, 0x1f, RZ ;  /* 0x0000001f3c026819 */ /* 0x000fe200000006ff */
        /* <DEDUP_REMOVED lines=17> */
.L_x_132:
[----:B------:R-:W-:Y:S05]  /*82e0*/  BSYNC.RECONVERGENT B0 ;  /* 0x0000000000007941 */ /* 0x000fea0003800200 */
.L_x_131:
        /* <DEDUP_REMOVED lines=19> */
.L_x_136:
[----:B------:R-:W-:Y:S05]  /*8420*/  BSYNC B0 ;  /* 0x0000000000007941 */ /* 0x000fea0003800000 */
.L_x_135:
[----:B------:R-:W-:Y:S11]  /*8430*/  ISETP.NE.AND P0, PT, R65, RZ, PT ;  /* 0x000000ff4100720c */ /* 0x000ff60003f05270 */
[----:B------:R-:W-:Y:S02]  /*8440*/  @!UPT UIADD3 URZ, UPT, UPT, URZ, URZ, URZ ;  /* 0x000000fffffff290 */ /* 0x000fe4000fffe0ff */
[----:B------:R3:W4:Y:S04]  /*8450*/  @P0 LDS.128 R28, [R26+UR43+0x200] ;  /* 0x0002002b1a1c0984 */ /* 0x0007280008000c00 */
[----:B------:R3:W1:Y:S02]  /*8460*/  @P0 LDS.128 R36, [R66+0x200] ;  /* 0x0002000042240984 */ /* 0x0006640000000c00 */
.L_x_134:
[----:B------:R-:W-:Y:S05]  /*8470*/  BSYNC B1 ;  /* 0x0000000000017941 */ /* 0x000fea0003800000 */
.L_x_133:
[----:B--2---:R-:W-:Y:S05]  /*8480*/  VIADD R0, R25, 0x30 ;  /* 0x0000003019007836 */ /* 0x004fea0000000000 */
[----:B------:R-:W-:Y:S04]  /*8490*/  SHF.R.U32.HI R0, RZ, 0x15, R0 ;  /* 0x00000015ff007819 */ /* 0x000fe80000011600 */
[----:B------:R-:W-:Y:S11]  /*84a0*/  LOP3.LUT P0, RZ, R0, 0x3, R51, 0x48, !PT ;  /* 0x0000000300ff7812 */ /* 0x000ff60007804833 */
[----:B------:R-:W-:Y:S02]  /*84b0*/  @!UPT UIADD3 URZ, UPT, UPT, URZ, URZ, URZ ;  /* 0x000000fffffff290 */ /* 0x000fe4000fffe0ff */
[----:B------:R-:W-:Y:S05]  /*84c0*/  @!P0 BRA `(.L_x_138) ;  /* 0x0000000000408947 */ /* 0x000fea0003800000 */
[----:B------:R-:W2:Y:S01]  /*84d0*/  LDCU.64 UR8, c[0x4][0x70] ;  /* 0x01000e00ff0877ac */ /* 0x000ea20008000a00 */
[----:B------:R-:W-:Y:S01]  /*84e0*/  MOV R3, 0x0 ;  /* 0x0000000000037802 */ /* 0x000fe20000000f00 */
        /* <DEDUP_REMOVED lines=14> */
.L_x_138:
[----:B------:R-:W-:Y:S01]  /*85d0*/  ISETP.NE.AND P0, PT, R61, RZ, PT ;  /* 0x000000ff3d00720c */ /* 0x000fe20003f05270 */
[----:B------:R-:W-:Y:S05]  /*85e0*/  WARPSYNC.ALL ;  /* 0x0000000000007948 */ /* 0x000fea0003800000 */
[----:B------:R-:W-:Y:S01]  /*85f0*/  R2UR UR4, R25 ;  /* 0x00000000190472ca */ /* 0x000fe200000e0000 */
[--C-:B----4-:R-:W-:Y:S01]  /*8600*/  HADD2.F32 R20, -RZ, R28.reuse.H0_H0 ;  /* 0x2000001cff147230 */ /* 0x110fe20000004100 */
[----:B------:R-:W-:Y:S01]  /*8610*/  IADD3 R54, PT, PT, R54, 0xb0, RZ ;  /* 0x000000b036367810 */ /* 0x000fe20007ffe0ff */
[----:B------:R-:W-:Y:S01]  /*8620*/  HADD2.F32 R21, -RZ, R28.H1_H1 ;  /* 0x3000001cff157230 */ /* 0x000fe20000004100 */
[----:B------:R-:W-:Y:S01]  /*8630*/  BSSY.RECONVERGENT B0, `(.L_x_139) ;  /* 0x0000054000007945 */ /* 0x000fe20003800200 */
[--C-:B------:R-:W-:Y:S01]  /*8640*/  HADD2.F32 R25, -RZ, R29.reuse.H0_H0 ;  /* 0x2000001dff197230 */ /* 0x100fe20000004100 */
[----:B------:R-:W-:Y:S01]  /*8650*/  LOP3.LUT R54, R54, 0xfefffff8, RZ, 0xc0, !PT ;  /* 0xfefffff836367812 */ /* 0x000fe200078ec0ff */
[----:B---3--:R-:W-:Y:S02]  /*8660*/  HADD2.F32 R26, -RZ, R29.H1_H1 ;  /* 0x3000001dff1a7230 */ /* 0x008fe40000004100 */
[--C-:B------:R-:W-:Y:S02]  /*8670*/  HADD2.F32 R28, -RZ, R30.reuse.H0_H0 ;  /* 0x2000001eff1c7230 */ /* 0x100fe40000004100 */
[----:B------:R-:W-:Y:S02]  /*8680*/  HADD2.F32 R29, -RZ, R30.H1_H1 ;  /* 0x3000001eff1d7230 */ /* 0x000fe40000004100 */
[----:B-1----:R-:W1:Y:S01]  /*8690*/  LDTM.x16 R4, tmem[UR4+0x30] ;  /* 0x00003004000479ee */ /* 0x002e620008240000 */
[----:B------:R-:W-:Y:S01]  /*86a0*/  NOP ;  /* 0x0000000000007918 */ /* 0x000fe20000000000 */
[----:B-1----:R1:W-:Y:S01]  /*86b0*/  SYNCS.ARRIVE.TRANS64.RED.A1T0 RZ, [R54+URZ], RZ ;  /* 0x000000ff36ff79a7 */ /* 0x0023e200081004ff */
[--C-:B------:R-:W-:Y:S02]  /*86c0*/  HADD2.F32 R30, -RZ, R31.reuse.H0_H0 ;  /* 0x2000001fff1e7230 */ /* 0x100fe40000004100 */
[----:B------:R-:W-:Y:S02]  /*86d0*/  HADD2.F32 R31, -RZ, R31.H1_H1 ;  /* 0x3000001fff1f7230 */ /* 0x000fe40000004100 */
        /* <DEDUP_REMOVED lines=8> */
[C---:B------:R-:W-:Y:S01]  /*8760*/  FMUL R4, R24.reuse, R4 ;  /* 0x0000000418047220 */ /* 0x040fe20000400000 */
[C---:B------:R-:W-:Y:S01]  /*8770*/  FMUL R5, R24.reuse, R5 ;  /* 0x0000000518057220 */ /* 0x040fe20000400000 */
[C---:B------:R-:W-:Y:S01]  /*8780*/  FMUL R6, R24.reuse, R6 ;  /* 0x0000000618067220 */ /* 0x040fe20000400000 */
[C---:B------:R-:W-:Y:S01]  /*8790*/  FMUL R7, R24.reuse, R7 ;  /* 0x0000000718077220 */ /* 0x040fe20000400000 */
[C---:B------:R-:W-:Y:S01]  /*87a0*/  FFMA R4, R27.reuse, R20, R4 ;  /* 0x000000141b047223 */ /* 0x040fe20000000004 */
        /* <DEDUP_REMOVED lines=15> */
[C---:B------:R-:W-:Y:S01]  /*88a0*/  FMUL R12, R24.reuse, R16 ;  /* 0x00000010180c7220 */ /* 0x040fe20000400000 */
[C---:B------:R-:W-:Y:S01]  /*88b0*/  FFMA R0, R27.reuse, R32, R0 ;  /* 0x000000201b007223 */ /* 0x040fe20000000000 */
[C---:B------:R-:W-:Y:S01]  /*88c0*/  FMUL R13, R24.reuse, R17 ;  /* 0x00000011180d7220 */ /* 0x040fe20000400000 */
[----:B------:R-:W-:Y:S01]  /*88d0*/  FFMA R2, R27, R33, R2 ;  /* 0x000000211b027223 */ /* 0x000fe20000000002 */
[----:B------:R-:W-:Y:S01]  /*88e0*/  F2FP.F16.F32.PACK_AB R4, R5, R4 ;  /* 0x000000040504723e */ /* 0x000fe200000000ff */
[C---:B------:R-:W-:Y:S01]  /*88f0*/  FMUL R14, R24.reuse, R18 ;  /* 0x00000012180e7220 */ /* 0x040fe20000400000 */
[----:B------:R-:W-:Y:S01]  /*8900*/  FFMA R3, R27, R34, R3 ;  /* 0x000000221b037223 */ /* 0x000fe20000000003 */
[----:B------:R-:W-:Y:S01]  /*8910*/  F2FP.F16.F32.PACK_AB R5, R7, R6 ;  /* 0x000000060705723e */ /* 0x000fe200000000ff */
[----:B------:R-:W-:Y:S01]  /*8920*/  FFMA R15, R27, R35, R15 ;  /* 0x000000231b0f7223 */ /* 0x000fe2000000000f */
[----:B------:R-:W-:Y:S01]  /*8930*/  FMUL R19, R24, R19 ;  /* 0x0000001318137220 */ /* 0x000fe20000400000 */
[----:B------:R-:W-:Y:S01]  /*8940*/  F2FP.F16.F32.PACK_AB R6, R9, R8 ;  /* 0x000000080906723e */ /* 0x000fe200000000ff */
[----:B------:R-:W-:Y:S01]  /*8950*/  FFMA R12, R27, R36, R12 ;  /* 0x000000241b0c7223 */ /* 0x000fe2000000000c */
[----:B------:R-:W-:Y:S01]  /*8960*/  F2FP.F16.F32.PACK_AB R7, R11, R10 ;  /* 0x0000000a0b07723e */ /* 0x000fe200000000ff */
[C---:B------:R-:W-:Y:S01]  /*8970*/  FFMA R13, R27.reuse, R37, R13 ;  /* 0x000000251b0d7223 */ /* 0x040fe2000000000d */
[C---:B------:R-:W-:Y:S01]  /*8980*/  FFMA R14, R27.reuse, R38, R14 ;  /* 0x000000261b0e7223 */ /* 0x040fe2000000000e */
[----:B------:R-:W-:Y:S01]  /*8990*/  FFMA R19, R27, R39, R19 ;  /* 0x000000271b137223 */ /* 0x000fe20000000013 */
[----:B------:R-:W-:Y:S01]  /*89a0*/  F2FP.F16.F32.PACK_AB R16, R2, R0 ;  /* 0x000000000210723e */ /* 0x000fe200000000ff */
[----:B------:R1:W-:Y:S01]  /*89b0*/  STS.128 [R57+UR43+0x3200], R4 ;  /* 0x0032000439007988 */ /* 0x0003e20008000c2b */
        /* <DEDUP_REMOVED lines=27> */
.L_x_140:
[----:B------:R-:W-:Y:S05]  /*8b70*/  BSYNC.RECONVERGENT B0 ;  /* 0x0000000000007941 */ /* 0x000fea0003800200 */
.L_x_139:
[----:B------:R-:W-:Y:S01]  /*8b80*/  BAR.SYNC.DEFER_BLOCKING 0x1, 0x80 ;  /* 0x0042000000007b1d */ /* 0x000fe20000010000 */
[----:B------:R-:W-:Y:S01]  /*8b90*/  UISETP.NE.AND UP0, UPT, UR52, -0x4, UPT ;  /* 0xfffffffc3400788c */ /* 0x000fe2000bf05270 */
[----:B------:R-:W-:Y:S08]  /*8ba0*/  IADD3 R22, PT, PT, R22, 0x1, RZ ;  /* 0x0000000116167810 */ /* 0x000ff00007ffe0ff */
[----:B------:R-:W-:Y:S05]  /*8bb0*/  BRA.U !UP0, `(.L_x_141) ;  /* 0x0000000108287547 */ /* 0x000fea000b800000 */
[----:B------:R-:W-:Y:S01]  /*8bc0*/  ISETP.NE.AND P0, PT, R62, RZ, PT ;  /* 0x000000ff3e00720c */ /* 0x000fe20003f05270 */
[----:B------:R-:W-:Y:S01]  /*8bd0*/  IMAD.U32 R2, RZ, RZ, UR46 ;  /* 0x0000002eff027e24 */ /* 0x000fe2000f8e00ff */
[----:B------:R-:W-:Y:S01]  /*8be0*/  UIADD3 UR4, UPT, UPT, UR46, 0x1, URZ ;  /* 0x000000012e047890 */ /* 0x000fe2000fffe0ff */
[----:B------:R-:W-:Y:S03]  /*8bf0*/  IMAD.U32 R0, RZ, RZ, UR47 ;  /* 0x0000002fff007e24 */ /* 0x000fe6000f8e00ff */
[----:B------:R-:W-:Y:S04]  /*8c00*/  UISETP.NE.AND UP0, UPT, UR4, 0x4, UPT ;  /* 0x000000040400788c */ /* 0x000fe8000bf05270 */
[----:B------:R-:W-:Y:S03]  /*8c10*/  USEL UR46, UR4, URZ, UP0 ;  /* 0x000000ff042e7287 */ /* 0x000fe60008000000 */
[----:B------:R-:W-:Y:S05]  /*8c20*/  @P0 LEA R2, R2, UR43, 0x3 ;  /* 0x0000002b02020c11 */ /* 0x000fea000f8e18ff */
[----:B------:R-:W-:Y:S05]  /*8c30*/  @P0 VIADD R2, R2, 0x40 ;  /* 0x0000004002020836 */ /* 0x000fea0000000000 */
[----:B------:R-:W-:Y:S04]  /*8c40*/  @P0 PRMT R0, R0, 0x654, R2 ;  /* 0x0000065400000816 */ /* 0x000fe80000000002 */
[----:B------:R2:W-:Y:S03]  /*8c50*/  @P0 SYNCS.ARRIVE.TRANS64.RED.A1T0 RZ, [R0+URZ], RZ ;  /* 0x000000ff00ff09a7 */ /* 0x0005e600081004ff */
.L_x_141:
[----:B------:R-:W-:Y:S01]  /*8c60*/  R2UR UR4, R52 ;  /* 0x00000000340472ca */ /* 0x000fe200000e0000 */
[----:B------:R-:W-:Y:S01]  /*8c70*/  UISETP.NE.AND UP0, UPT, UR62, URZ, UPT ;  /* 0x000000ff3e00728c */ /* 0x000fe2000bf05270 */
[----:B------:R-:W-:Y:S01]  /*8c80*/  ISETP.NE.AND P0, PT, R56, 0x2, PT ;  /* 0x000000023800780c */ /* 0x000fe20003f05270 */
[----:B------:R-:W-:Y:S01]  /*8c90*/  UIADD3 UR20, UPT, UPT, UR38, UR63, URZ ;  /* 0x0000003f26147290 */ /* 0x000fe2000fffe0ff */
[----:B------:R-:W-:Y:S01]  /*8ca0*/  ISETP.NE.AND P1, PT, R22, 0x4, PT ;  /* 0x000000041600780c */ /* 0x000fe20003f25270 */
[----:B------:R-:W-:Y:S01]  /*8cb0*/  UIADD3 UR52, UPT, UPT, UR52, 0x4, URZ ;  /* 0x0000000434347890 */ /* 0x000fe2000fffe0ff */
[----:B------:R-:W-:Y:S01]  /*8cc0*/  SEL R2, RZ, 0x1, P0 ;  /* 0x00000001ff027807 */ /* 0x000fe20000000000 */
[----:B------:R-:W-:Y:S01]  /*8cd0*/  UMOV UR36, UR61 ;  /* 0x0000003d00247c82 */ /* 0x000fe20008000000 */
[----:B--2---:R-:W-:Y:S02]  /*8ce0*/  SEL R0, RZ, 0x1, P1 ;  /* 0x00000001ff007807 */ /* 0x004fe40000800000 */
[----:B------:R-:W-:Y:S02]  /*8cf0*/  LOP3.LUT R58, R58, R2, RZ, 0x3c, !PT ;  /* 0x000000023a3a7212 */ /* 0x000fe400078e3cff */
[----:B------:R-:W-:Y:S01]  /*8d00*/  LOP3.LUT R59, R59, R0, RZ, 0x3c, !PT ;  /* 0x000000003b3b7212 */ /* 0x000fe200078e3cff */
[----:B------:R-:W-:Y:S01]  /*8d10*/  UIADD3 UR28, UPT, UPT, UR37, UR4, URZ ;  /* 0x00000004251c7290 */ /* 0x000fe2000fffe0ff */
[----:B------:R-:W-:Y:S02]  /*8d20*/  SEL R56, R56, RZ, P0 ;  /* 0x000000ff38387207 */ /* 0x000fe40000000000 */
[----:B------:R-:W-:Y:S01]  /*8d30*/  SEL R22, R22, RZ, P1 ;  /* 0x000000ff16167207 */ /* 0x000fe20000800000 */
[----:B------:R-:W-:Y:S08]  /*8d40*/  BRA.U UP0, `(.L_x_142) ;  /* 0xffffffcd00787547 */ /* 0x000ff0000b83ffff */
[----:B------:R-:W2:Y:S01]  /*8d50*/  LDCU.64 UR4, c[0x0][0x888] ;  /* 0x00011100ff0477ac */ /* 0x000ea20008000a00 */
[----:B------:R-:W3:Y:S01]  /*8d60*/  LDCU.64 UR6, c[0x0][0x890] ;  /* 0x00011200ff0677ac */ /* 0x000ee20008000a00 */
[----:B--2---:R-:W-:Y:S02]  /*8d70*/  ISETP.NE.U32.AND P2, PT, RZ, UR4, PT ;  /* 0x00000004ff007c0c */ /* 0x004fe4000bf45070 */
[----:B---3--:R-:W-:Y:S02]  /*8d80*/  ISETP.NE.U32.AND P1, PT, RZ, UR6, PT ;  /* 0x00000006ff007c0c */ /* 0x008fe4000bf25070 */
[----:B------:R-:W-:Y:S02]  /*8d90*/  ISETP.NE.AND.EX P2, PT, RZ, UR5, PT, P2 ;  /* 0x00000005ff007c0c */ /* 0x000fe4000bf45320 */
[----:B------:R-:W-:-:S13]  /*8da0*/  ISETP.NE.AND.EX P0, PT, RZ, UR7, PT, P1 ;  /* 0x00000007ff007c0c */ /* 0x000fda000bf05310 */
[----:B------:R-:W-:Y:S05]  /*8db0*/  @P2 BRA P0, `(.L_x_143) ;  /* 0x00000000003c2947 */ /* 0x000fea0000000000 */
[----:B------:R-:W-:-:S13]  /*8dc0*/  ISETP.NE.AND.EX P1, PT, RZ, UR7, PT, P1 ;  /* 0x00000007ff007c0c */ /* 0x000fda000bf25310 */
[----:B------:R-:W-:Y:S05]  /*8dd0*/  @P1 BRA `(.L_x_144) ;  /* 0x00000000000c1947 */ /* 0x000fea0003800000 */
[----:B------:R-:W-:-:S13]  /*8de0*/  FSETP.NEU.AND P0, PT, R27, RZ, PT ;  /* 0x000000ff1b00720b */ /* 0x000fda0003f0d000 */
[----:B------:R-:W-:Y:S05]  /*8df0*/  @!P0 EXIT ;  /* 0x000000000000894d */ /* 0x000fea0003800000 */
[----:B------:R-:W-:Y:S05]  /*8e00*/  BRA `(.L_x_143) ;  /* 0x0000000000287947 */ /* 0x000fea0003800000 */
.L_x_144:
[----:B------:R-:W-:Y:S01]  /*8e10*/  ISETP.NE.AND P0, PT, R55, RZ, PT ;  /* 0x000000ff3700720c */ /* 0x000fe20003f05270 */
[----:B------:R-:W-:-:S12]  /*8e20*/  BSSY.RECONVERGENT B0, `(.L_x_143) ;  /* 0x0000008000007945 */ /* 0x000fd80003800200 */
[----:B------:R-:W-:Y:S05]  /*8e30*/  @P0 BRA `(.L_x_145) ;  /* 0x0000000000100947 */ /* 0x000fea0003800000 */
[----:B------:R-:W-:-:S04]  /*8e40*/  ISETP.NE.U32.AND P0, PT, RZ, UR4, PT ;  /* 0x00000004ff007c0c */ /* 0x000fc8000bf05070 */
[----:B------:R-:W-:-:S13]  /*8e50*/  ISETP.NE.AND.EX P0, PT, RZ, UR5, PT, P0 ;  /* 0x00000005ff007c0c */ /* 0x000fda000bf05300 */
[----:B------:R-:W-:Y:S05]  /*8e60*/  @!P0 EXIT ;  /* 0x000000000000894d */ /* 0x000fea0003800000 */
[----:B------:R-:W-:Y:S05]  /*8e70*/  BRA `(.L_x_146) ;  /* 0x0000000000087947 */ /* 0x000fea0003800000 */
.L_x_145:
[----:B------:R-:W-:-:S13]  /*8e80*/  FSETP.NEU.AND P0, PT, R27, RZ, PT ;  /* 0x000000ff1b00720b */ /* 0x000fda0003f0d000 */
[----:B------:R-:W-:Y:S05]  /*8e90*/  @!P0 EXIT ;  /* 0x000000000000894d */ /* 0x000fea0003800000 */
.L_x_146:
[----:B------:R-:W-:Y:S05]  /*8ea0*/  BSYNC.RECONVERGENT B0 ;  /* 0x0000000000007941 */ /* 0x000fea0003800200 */
.L_x_143:
[----:B------:R-:W-:Y:S01]  /*8eb0*/  ULEA UR6, UR46, UR43, 0x3 ;  /* 0x0000002b2e067291 */ /* 0x000fe2000f8e18ff */
[----:B------:R-:W-:-:S04]  /*8ec0*/  DEPBAR.LE SB0, 0x0 ;  /* 0x000080000000791a */ /* 0x000fc80000000000 */
[----:B------:R-:W-:-:S04]  /*8ed0*/  UIADD3 UR6, UPT, UPT, UR6, 0x40, URZ ;  /* 0x0000004006067890 */ /* 0x000fc8000fffe0ff */
[----:B------:R-:W-:-:S09]  /*8ee0*/  UPRMT UR6, UR47, 0x654, UR6 ;  /* 0x000006542f067896 */ /* 0x000fd20008000006 */
[----:B------:R-:W-:Y:S01]  /*8ef0*/  SYNCS.ARRIVE.TRANS64.RED.A1T0 RZ, [UR6], RZ ;  /* 0x000000ffffff79a7 */ /* 0x000fe20008100406 */
[----:B------:R-:W-:Y:S05]  /*8f00*/  EXIT ;  /* 0x000000000000794d */ /* 0x000fea0003800000 */
.L_x_24:
[----:B--2---:R2:W3:Y:S02]  /*8f10*/  SYNCS.PHASECHK.TRANS64.TRYWAIT P0, [R0+URZ+0xe0], R2 ;  /* 0x0000e002000075a7 */ /* 0x0044e400080011ff */
[----:B---3--:R-:W-:Y:S05]  /*8f20*/  @!P0 NANOSLEEP.SYNCS 0x989680 ;  /* 0x009896800000895d */ /* 0x008fea0003900000 */
[----:B------:R-:W3:Y:S02]  /*8f30*/  @!P0 SYNCS.PHASECHK.TRANS64 P0, [R0+URZ+0xe0], R2 ;  /* 0x0000e002000085a7 */ /* 0x000ee400080010ff */
[----:B---3--:R-:W-:Y:S05]  /*8f40*/  @!P0 BRA `(.L_x_24) ;  /* 0xfffffffc00f08947 */ /* 0x008fea000383ffff */
[----:B------:R-:W-:Y:S05]  /*8f50*/  BRA `(.L_x_147) ;  /* 0xffffff8c00447947 */ /* 0x000fea000383ffff */
.L_x_27:
[----:B-1----:R-:W-:-:S07]  /*8f60*/  MOV R0, UR33 ;  /* 0x0000002100007c02 */ /* 0x002fce0008000f00 */
.L_x_148:
[----:B-1----:R1:W2:Y:S02]  /*8f70*/  SYNCS.PHASECHK.TRANS64.TRYWAIT P0, [R0+URZ+0x10], R3 ;  /* 0x00001003000075a7 */ /* 0x0022a400080011ff */
[----:B--2---:R-:W-:Y:S05]  /*8f80*/  @!P0 NANOSLEEP.SYNCS 0x989680 ;  /* 0x009896800000895d */ /* 0x004fea0003900000 */
[----:B------:R-:W2:Y:S02]  /*8f90*/  @!P0 SYNCS.PHASECHK.TRANS64 P0, [R0+URZ+0x10], R3 ;  /* 0x00001003000085a7 */ /* 0x000ea400080010ff */
[----:B--2---:R-:W-:Y:S05]  /*8fa0*/  @!P0 BRA `(.L_x_148) ;  /* 0xfffffffc00f08947 */ /* 0x004fea000383ffff */
[----:B------:R-:W-:Y:S05]  /*8fb0*/  BRA `(.L_x_26) ;  /* 0xffffff8c00a07947 */ /* 0x000fea000383ffff */
.L_x_34:
[----:B-1----:R-:W-:-:S07]  /*8fc0*/  MOV R0, UR17 ;  /* 0x0000001100007c02 */ /* 0x002fce0008000f00 */
.L_x_149:
[----:B-1----:R1:W2:Y:S02]  /*8fd0*/  SYNCS.PHASECHK.TRANS64.TRYWAIT P0, [R0+URZ+0x10], R3 ;  /* 0x00001003000075a7 */ /* 0x0022a400080011ff */
[----:B--2---:R-:W-:Y:S05]  /*8fe0*/  @!P0 NANOSLEEP.SYNCS 0x989680 ;  /* 0x009896800000895d */ /* 0x004fea0003900000 */
[----:B------:R-:W2:Y:S02]  /*8ff0*/  @!P0 SYNCS.PHASECHK.TRANS64 P0, [R0+URZ+0x10], R3 ;  /* 0x00001003000085a7 */ /* 0x000ea400080010ff */
[----:B--2---:R-:W-:Y:S05]  /*9000*/  @!P0 BRA `(.L_x_149) ;  /* 0xfffffffc00f08947 */ /* 0x004fea000383ffff */
[----:B------:R-:W-:Y:S05]  /*9010*/  BRA `(.L_x_33) ;  /* 0xffffff9000707947 */ /* 0x000fea000383ffff */
.L_x_39:
[----:B-1----:R1:W2:Y:S02]  /*9020*/  SYNCS.PHASECHK.TRANS64.TRYWAIT P0, [R3+URZ+0x70], R0 ;  /* 0x00007000030075a7 */ /* 0x0022a400080011ff */
[----:B--2---:R-:W-:Y:S05]  /*9030*/  @!P0 NANOSLEEP.SYNCS 0x989680 ;  /* 0x009896800000895d */ /* 0x004fea0003900000 */
[----:B------:R-:W2:Y:S02]  /*9040*/  @!P0 SYNCS.PHASECHK.TRANS64 P0, [R3+URZ+0x70], R0 ;  /* 0x00007000030085a7 */ /* 0x000ea400080010ff */
[----:B--2---:R-:W-:Y:S05]  /*9050*/  @!P0 BRA `(.L_x_39) ;  /* 0xfffffffc00f08947 */ /* 0x004fea000383ffff */
[----:B------:R-:W-:Y:S05]  /*9060*/  BRA `(.L_x_150) ;  /* 0xffffff9400287947 */ /* 0x000fea000383ffff */
.L_x_43:
[----:B------:R-:W-:-:S07]  /*9070*/  MOV R0, UR4 ;  /* 0x0000000400007c02 */ /* 0x000fce0008000f00 */
.L_x_151:
[----:B-1----:R1:W2:Y:S02]  /*9080*/  SYNCS.PHASECHK.TRANS64.TRYWAIT P0, [R0+URZ], R2 ;  /* 0x00000002000075a7 */ /* 0x0022a400080011ff */
[----:B--2---:R-:W-:Y:S05]  /*9090*/  @!P0 NANOSLEEP.SYNCS 0x989680 ;  /* 0x009896800000895d */ /* 0x004fea0003900000 */
[----:B------:R-:W2:Y:S02]  /*90a0*/  @!P0 SYNCS.PHASECHK.TRANS64 P0, [R0+URZ], R2 ;  /* 0x00000002000085a7 */ /* 0x000ea400080010ff */
[----:B--2---:R-:W-:Y:S05]  /*90b0*/  @!P0 BRA `(.L_x_151) ;  /* 0xfffffffc00f08947 */ /* 0x004fea000383ffff */
[----:B------:R-:W-:Y:S05]  /*90c0*/  BRA `(.L_x_152) ;  /* 0xffffff9800d07947 */ /* 0x000fea000383ffff */
.L_x_46:
[----:B-1----:R1:W2:Y:S02]  /*90d0*/  SYNCS.PHASECHK.TRANS64.TRYWAIT P0, [R2+URZ+0xd0], R4 ;  /* 0x0000d004020075a7 */ /* 0x0022a400080011ff */
[----:B--2---:R-:W-:Y:S05]  /*90e0*/  @!P0 NANOSLEEP.SYNCS 0x989680 ;  /* 0x009896800000895d */ /* 0x004fea0003900000 */
[----:B------:R-:W2:Y:S02]  /*90f0*/  @!P0 SYNCS.PHASECHK.TRANS64 P0, [R2+URZ+0xd0], R4 ;  /* 0x0000d004020085a7 */ /* 0x000ea400080010ff */
[----:B--2---:R-:W-:Y:S05]  /*9100*/  @!P0 BRA `(.L_x_46) ;  /* 0xfffffffc00f08947 */ /* 0x004fea000383ffff */
[----:B------:R-:W-:Y:S05]  /*9110*/  BRA `(.L_x_153) ;  /* 0xffffff9c002c7947 */ /* 0x000fea000383ffff */
.L_x_47:
[----:B------:R-:W-:-:S07]  /*9120*/  MOV R2, UR4 ;  /* 0x0000000400027c02 */ /* 0x000fce0008000f00 */
.L_x_154:
[----:B-1----:R1:W2:Y:S02]  /*9130*/  SYNCS.PHASECHK.TRANS64.TRYWAIT P0, [R2+URZ+0x80], R5 ;  /* 0x00008005020075a7 */ /* 0x0022a400080011ff */
[----:B--2---:R-:W-:Y:S05]  /*9140*/  @!P0 NANOSLEEP.SYNCS 0x989680 ;  /* 0x009896800000895d */ /* 0x004fea0003900000 */
[----:B------:R-:W2:Y:S02]  /*9150*/  @!P0 SYNCS.PHASECHK.TRANS64 P0, [R2+URZ+0x80], R5 ;  /* 0x00008005020085a7 */ /* 0x000ea400080010ff */
[----:B--2---:R-:W-:Y:S05]  /*9160*/  @!P0 BRA `(.L_x_154) ;  /* 0xfffffffc00f08947 */ /* 0x004fea000383ffff */
[----:B------:R-:W-:Y:S05]  /*9170*/  BRA `(.L_x_155) ;  /* 0xffffff9c003c7947 */ /* 0x000fea000383ffff */
.L_x_48:
[----:B-1----:R1:W2:Y:S02]  /*9180*/  SYNCS.PHASECHK.TRANS64.TRYWAIT P1, [R2+URZ+0x70], R4 ;  /* 0x00007004020075a7 */ /* 0x0022a400080211ff */
[----:B--2---:R-:W-:Y:S05]  /*9190*/  @!P1 NANOSLEEP.SYNCS 0x989680 ;  /* 0x009896800000995d */ /* 0x004fea0003900000 */
[----:B------:R-:W2:Y:S02]  /*91a0*/  @!P1 SYNCS.PHASECHK.TRANS64 P1, [R2+URZ+0x70], R4 ;  /* 0x00007004020095a7 */ /* 0x000ea400080210ff */
[----:B--2---:R-:W-:Y:S05]  /*91b0*/  @!P1 BRA `(.L_x_48) ;  /* 0xfffffffc00f09947 */ /* 0x004fea000383ffff */
[----:B------:R-:W-:Y:S05]  /*91c0*/  BRA `(.L_x_156) ;  /* 0xffffff9c006c7947 */ /* 0x000fea000383ffff */
.L_x_51:
[----:B------:R-:W-:-:S07]  /*91d0*/  MOV R0, UR4 ;  /* 0x0000000400007c02 */ /* 0x000fce0008000f00 */
.L_x_157:
[----:B-1----:R1:W2:Y:S02]  /*91e0*/  SYNCS.PHASECHK.TRANS64.TRYWAIT P0, [R0+URZ+0x80], R2 ;  /* 0x00008002000075a7 */ /* 0x0022a400080011ff */
[----:B--2---:R-:W-:Y:S05]  /*91f0*/  @!P0 NANOSLEEP.SYNCS 0x989680 ;  /* 0x009896800000895d */ /* 0x004fea0003900000 */
[----:B------:R-:W2:Y:S02]  /*9200*/  @!P0 SYNCS.PHASECHK.TRANS64 P0, [R0+URZ+0x80], R2 ;  /* 0x00008002000085a7 */ /* 0x000ea400080010ff */
[----:B--2---:R-:W-:Y:S05]  /*9210*/  @!P0 BRA `(.L_x_157) ;  /* 0xfffffffc00f08947 */ /* 0x004fea000383ffff */
[----:B------:R-:W-:Y:S05]  /*9220*/  BRA `(.L_x_50) ;  /* 0xffffff9c00c07947 */ /* 0x000fea000383ffff */
.L_x_60:
[----:B-1----:R-:W-:-:S04]  /*9230*/  MOV R5, UR5 ;  /* 0x0000000500057c02 */ /* 0x002fc80008000f00 */
[----:B------:R1:W2:Y:S03]  /*9240*/  SYNCS.PHASECHK.TRANS64.TRYWAIT P0, [R5+URZ+0x8], R6 ;  /* 0x00000806050075a7 */ /* 0x0002a600080011ff */
[----:B--2---:R-:W-:Y:S05]  /*9250*/  @!P0 NANOSLEEP.SYNCS 0x989680 ;  /* 0x009896800000895d */ /* 0x004fea0003900000 */
[----:B------:R-:W2:Y:S02]  /*9260*/  @!P0 SYNCS.PHASECHK.TRANS64 P0, [R5+URZ+0x8], R6 ;  /* 0x00000806050085a7 */ /* 0x000ea400080010ff */
[----:B--2---:R-:W-:Y:S05]  /*9270*/  @!P0 BRA `(.L_x_60) ;  /* 0xfffffffc00ec8947 */ /* 0x004fea000383ffff */
[----:B------:R-:W-:Y:S05]  /*9280*/  BRA `(.L_x_59) ;  /* 0xffffffa000747947 */ /* 0x000fea000383ffff */
.L_x_62:
[----:B------:R-:W-:Y:S01]  /*9290*/  BSSY B0, `(.L_x_158) ;  /* 0x0000006000007945 */ /* 0x000fe20003800000 */
[----:B------:R-:W-:-:S07]  /*92a0*/  MOV R15, 0xffffffff ;  /* 0xffffffff000f7802 */ /* 0x000fce0000000f00 */
[----:B-1---5:R-:W-:Y:S05]  /*92b0*/  WARPSYNC.COLLECTIVE R15, `(.L_x_159) ;  /* 0x000000000f0c7348 */ /* 0x022fea0003c00000 */
[----:B------:R-:W-:Y:S02]  /*92c0*/  ELECT P6, UR79, PT ;  /* 0x00000000004f782f */ /* 0x000fe400038c0000 */
[----:B------:R-:W-:Y:S01]  /*92d0*/  MOV R14, UR79 ;  /* 0x0000004f000e7c02 */ /* 0x000fe20008000f00 */
[----:B-1---5:R-:W-:Y:S10]  /*92e0*/  ENDCOLLECTIVE ;  /* 0x000000000000791b */ /* 0x022ff40003800000 */
.L_x_159:
[----:B------:R-:W-:Y:S05]  /*92f0*/  BSYNC B0 ;  /* 0x0000000000007941 */ /* 0x000fea0003800000 */
.L_x_158:
[----:B------:R-:W-:Y:S05]  /*9300*/  BRA `(.L_x_160) ;  /* 0xffffffa000a47947 */ /* 0x000fea000383ffff */
.L_x_64:
[----:B-1----:R-:W-:-:S04]  /*9310*/  MOV R0, UR5 ;  /* 0x0000000500007c02 */ /* 0x002fc80008000f00 */
[----:B------:R1:W2:Y:S03]  /*9320*/  SYNCS.PHASECHK.TRANS64.TRYWAIT P0, [R0+URZ+0x8], R4 ;  /* 0x00000804000075a7 */ /* 0x0002a600080011ff */
[----:B--2---:R-:W-:Y:S05]  /*9330*/  @!P0 NANOSLEEP.SYNCS 0x989680 ;  /* 0x009896800000895d */ /* 0x004fea0003900000 */
[----:B------:R-:W2:Y:S02]  /*9340*/  @!P0 SYNCS.PHASECHK.TRANS64 P0, [R0+URZ+0x8], R4 ;  /* 0x00000804000085a7 */ /* 0x000ea400080010ff */
[----:B--2---:R-:W-:Y:S05]  /*9350*/  @!P0 BRA `(.L_x_64) ;  /* 0xfffffffc00ec8947 */ /* 0x004fea000383ffff */
[----:B------:R-:W-:Y:S05]  /*9360*/  BRA `(.L_x_63) ;  /* 0xffffffa000a87947 */ /* 0x000fea000383ffff */
.L_x_65:
[----:B-1----:R1:W2:Y:S02]  /*9370*/  SYNCS.PHASECHK.TRANS64.TRYWAIT P0, [R0+URZ+0x70], R4 ;  /* 0x00007004000075a7 */ /* 0x0022a400080011ff */
[----:B--2---:R-:W-:Y:S05]  /*9380*/  @!P0 NANOSLEEP.SYNCS 0x989680 ;  /* 0x009896800000895d */ /* 0x004fea0003900000 */
[----:B------:R-:W2:Y:S02]  /*9390*/  @!P0 SYNCS.PHASECHK.TRANS64 P0, [R0+URZ+0x70], R4 ;  /* 0x00007004000085a7 */ /* 0x000ea400080010ff */
[----:B--2---:R-:W-:Y:S05]  /*93a0*/  @!P0 BRA `(.L_x_65) ;  /* 0xfffffffc00f08947 */ /* 0x004fea000383ffff */
[----:B------:R-:W-:Y:S05]  /*93b0*/  BRA `(.L_x_161) ;  /* 0xffffffa400907947 */ /* 0x000fea000383ffff */
.L_x_67:
[----:B------:R-:W-:-:S07]  /*93c0*/  MOV R0, UR31 ;  /* 0x0000001f00007c02 */ /* 0x000fce0008000f00 */
.L_x_162:
[----:B-1----:R1:W2:Y:S02]  /*93d0*/  SYNCS.PHASECHK.TRANS64.TRYWAIT P0, [R0+URZ+0xb0], R4 ;  /* 0x0000b004000075a7 */ /* 0x0022a400080011ff */
[----:B--2---:R-:W-:Y:S05]  /*93e0*/  @!P0 NANOSLEEP.SYNCS 0x989680 ;  /* 0x009896800000895d */ /* 0x004fea0003900000 */
[----:B------:R-:W2:Y:S02]  /*93f0*/  @!P0 SYNCS.PHASECHK.TRANS64 P0, [R0+URZ+0xb0], R4 ;  /* 0x0000b004000085a7 */ /* 0x000ea400080010ff */
[----:B--2---:R-:W-:Y:S05]  /*9400*/  @!P0 BRA `(.L_x_162) ;  /* 0xfffffffc00f08947 */ /* 0x004fea000383ffff */
[----:B------:R-:W-:Y:S05]  /*9410*/  BRA `(.L_x_163) ;  /* 0xffffffa400dc7947 */ /* 0x000fea000383ffff */
.L_x_70:
[----:B------:R-:W-:Y:S07]  /*9420*/  MOV R0, UR5 ;  /* 0x0000000500007c02 */ /* 0x000fee0008000f00 */
.L_x_164:
[----:B-1----:R1:W2:Y:S02]  /*9430*/  SYNCS.PHASECHK.TRANS64.TRYWAIT P0, [R0+URZ], R4 ;  /* 0x00000004000075a7 */ /* 0x0022a400080011ff */
[----:B--2---:R-:W-:Y:S05]  /*9440*/  @!P0 NANOSLEEP.SYNCS 0x989680 ;  /* 0x009896800000895d */ /* 0x004fea0003900000 */
[----:B------:R-:W2:Y:S02]  /*9450*/  @!P0 SYNCS.PHASECHK.TRANS64 P0, [R0+URZ], R4 ;  /* 0x00000004000085a7 */ /* 0x000ea400080010ff */
[----:B--2---:R-:W-:Y:S05]  /*9460*/  @!P0 BRA `(.L_x_164) ;  /* 0xfffffffc00f08947 */ /* 0x004fea000383ffff */
[----:B------:R-:W-:Y:S05]  /*9470*/  BRA `(.L_x_69) ;  /* 0xffffffa400f07947 */ /* 0x000fea000383ffff */
.L_x_74:
[----:B-1----:R-:W-:-:S07]  /*9480*/  MOV R0, UR4 ;  /* 0x0000000400007c02 */ /* 0x002fce0008000f00 */
.L_x_165:
[----:B-1----:R1:W2:Y:S02]  /*9490*/  SYNCS.PHASECHK.TRANS64.TRYWAIT P0, [R0+URZ], R2 ;  /* 0x00000002000075a7 */ /* 0x0022a400080011ff */
[----:B--2---:R-:W-:Y:S05]  /*94a0*/  @!P0 NANOSLEEP.SYNCS 0x989680 ;  /* 0x009896800000895d */ /* 0x004fea0003900000 */
[----:B------:R-:W2:Y:S02]  /*94b0*/  @!P0 SYNCS.PHASECHK.TRANS64 P0, [R0+URZ], R2 ;  /* 0x00000002000085a7 */ /* 0x000ea400080010ff */
[----:B--2---:R-:W-:Y:S05]  /*94c0*/  @!P0 BRA `(.L_x_165) ;  /* 0xfffffffc00f08947 */ /* 0x004fea000383ffff */
[----:B------:R-:W-:Y:S05]  /*94d0*/  BRA `(.L_x_166) ;  /* 0xffffffa800e47947 */ /* 0x000fea000383ffff */
.L_x_75:
[----:B------:R-:W-:-:S07]  /*94e0*/  MOV R0, UR5 ;  /* 0x0000000500007c02 */ /* 0x000fce0008000f00 */
.L_x_167:
[----:B-1----:R1:W2:Y:S02]  /*94f0*/  SYNCS.PHASECHK.TRANS64.TRYWAIT P0, [R0+URZ], R3 ;  /* 0x00000003000075a7 */ /* 0x0022a400080011ff */
[----:B--2---:R-:W-:Y:S05]  /*9500*/  @!P0 NANOSLEEP.SYNCS 0x989680 ;  /* 0x009896800000895d */ /* 0x004fea0003900000 */
[----:B------:R-:W2:Y:S02]  /*9510*/  @!P0 SYNCS.PHASECHK.TRANS64 P0, [R0+URZ], R3 ;  /* 0x00000003000085a7 */ /* 0x000ea400080010ff */
[----:B--2---:R-:W-:Y:S05]  /*9520*/  @!P0 BRA `(.L_x_167) ;  /* 0xfffffffc00f08947 */ /* 0x004fea000383ffff */
[----:B------:R-:W-:Y:S05]  /*9530*/  BRA `(.L_x_168) ;  /* 0xffffffa800f07947 */ /* 0x000fea000383ffff */
.L_x_76:
[----:B------:R-:W-:-:S07]  /*9540*/  MOV R0, UR5 ;  /* 0x0000000500007c02 */ /* 0x000fce0008000f00 */
.L_x_169:
[----:B-1----:R1:W2:Y:S02]  /*9550*/  SYNCS.PHASECHK.TRANS64.TRYWAIT P0, [R0+URZ], R3 ;  /* 0x00000003000075a7 */ /* 0x0022a400080011ff */
[----:B--2---:R-:W-:Y:S05]  /*9560*/  @!P0 NANOSLEEP.SYNCS 0x989680 ;  /* 0x009896800000895d */ /* 0x004fea0003900000 */
[----:B------:R-:W2:Y:S02]  /*9570*/  @!P0 SYNCS.PHASECHK.TRANS64 P0, [R0+URZ], R3 ;  /* 0x00000003000085a7 */ /* 0x000ea400080010ff */
[----:B--2---:R-:W-:Y:S05]  /*9580*/  @!P0 BRA `(.L_x_169) ;  /* 0xfffffffc00f08947 */ /* 0x004fea000383ffff */
[----:B------:R-:W-:Y:S05]  /*9590*/  BRA `(.L_x_170) ;  /* 0xffffffa800fc7947 */ /* 0x000fea000383ffff */
.L_x_79:
[----:B------:R-:W-:-:S07]  /*95a0*/  MOV R0, UR26 ;  /* 0x0000001a00007c02 */ /* 0x000fce0008000f00 */
.L_x_171:
[----:B-1----:R1:W2:Y:S02]  /*95b0*/  SYNCS.PHASECHK.TRANS64.TRYWAIT P1, [R0+URZ+0xf0], R2 ;  /* 0x0000f002000075a7 */ /* 0x0022a400080211ff */
[----:B--2---:R-:W-:Y:S05]  /*95c0*/  @!P1 NANOSLEEP.SYNCS 0x989680 ;  /* 0x009896800000995d */ /* 0x004fea0003900000 */
[----:B------:R-:W2:Y:S02]  /*95d0*/  @!P1 SYNCS.PHASECHK.TRANS64 P1, [R0+URZ+0xf0], R2 ;  /* 0x0000f002000095a7 */ /* 0x000ea400080210ff */
[----:B--2---:R-:W-:Y:S05]  /*95e0*/  @!P1 BRA `(.L_x_171) ;  /* 0xfffffffc00f09947 */ /* 0x004fea000383ffff */
[----:B------:R-:W-:Y:S05]  /*95f0*/  BRA `(.L_x_172) ;  /* 0xffffffac00487947 */ /* 0x000fea000383ffff */
.L_x_84:
[----:B--2---:R2:W3:Y:S02]  /*9600*/  SYNCS.PHASECHK.TRANS64.TRYWAIT P0, [R12+URZ+0x70], R0 ;  /* 0x000070000c0075a7 */ /* 0x0044e400080011ff */
[----:B---3--:R-:W-:Y:S05]  /*9610*/  @!P0 NANOSLEEP.SYNCS 0x989680 ;  /* 0x009896800000895d */ /* 0x008fea0003900000 */
[----:B------:R-:W3:Y:S02]  /*9620*/  @!P0 SYNCS.PHASECHK.TRANS64 P0, [R12+URZ+0x70], R0 ;  /* 0x000070000c0085a7 */ /* 0x000ee400080010ff */
[----:B---3--:R-:W-:Y:S05]  /*9630*/  @!P0 BRA `(.L_x_84) ;  /* 0xfffffffc00f08947 */ /* 0x008fea000383ffff */
[----:B------:R-:W-:Y:S05]  /*9640*/  BRA `(.L_x_173) ;  /* 0xffffffb000707947 */ /* 0x000fea000383ffff */
.L_x_87:
[----:B-1----:R-:W-:Y:S07]  /*9650*/  MOV R0, UR21 ;  /* 0x0000001500007c02 */ /* 0x002fee0008000f00 */
.L_x_174:
[----:B-1----:R1:W2:Y:S02]  /*9660*/  SYNCS.PHASECHK.TRANS64.TRYWAIT P2, [R0+URZ+0x68], R6 ;  /* 0x00006806000075a7 */ /* 0x0022a400080411ff */
[----:B--2---:R-:W-:Y:S05]  /*9670*/  @!P2 NANOSLEEP.SYNCS 0x989680 ;  /* 0x009896800000a95d */ /* 0x004fea0003900000 */
[----:B------:R-:W2:Y:S02]  /*9680*/  @!P2 SYNCS.PHASECHK.TRANS64 P2, [R0+URZ+0x68], R6 ;  /* 0x000068060000a5a7 */ /* 0x000ea400080410ff */
[----:B--2---:R-:W-:Y:S05]  /*9690*/  @!P2 BRA `(.L_x_174) ;  /* 0xfffffffc00f0a947 */ /* 0x004fea000383ffff */
[----:B------:R-:W-:Y:S05]  /*96a0*/  BRA `(.L_x_86) ;  /* 0xffffffb400d87947 */ /* 0x000fea000383ffff */
.L_x_90:
[----:B------:R-:W-:Y:S07]  /*96b0*/  MOV R0, UR21 ;  /* 0x0000001500007c02 */ /* 0x000fee0008000f00 */
.L_x_175:
[----:B-1----:R1:W2:Y:S02]  /*96c0*/  SYNCS.PHASECHK.TRANS64.TRYWAIT P0, [R0+URZ+0x40], R9 ;  /* 0x00004009000075a7 */ /* 0x0022a400080011ff */
[----:B--2---:R-:W-:Y:S05]  /*96d0*/  @!P0 NANOSLEEP.SYNCS 0x989680 ;  /* 0x009896800000895d */ /* 0x004fea0003900000 */
[----:B------:R-:W2:Y:S02]  /*96e0*/  @!P0 SYNCS.PHASECHK.TRANS64 P0, [R0+URZ+0x40], R9 ;  /* 0x00004009000085a7 */ /* 0x000ea400080010ff */
[----:B--2---:R-:W-:Y:S05]  /*96f0*/  @!P0 BRA `(.L_x_175) ;  /* 0xfffffffc00f08947 */ /* 0x004fea000383ffff */
[----:B------:R-:W-:Y:S05]  /*9700*/  BRA `(.L_x_176) ;  /* 0xffffffb800347947 */ /* 0x000fea000383ffff */
.L_x_91:
[----:B------:R-:W-:Y:S07]  /*9710*/  MOV R0, UR21 ;  /* 0x0000001500007c02 */ /* 0x000fee0008000f00 */
.L_x_177:
[----:B-1----:R1:W2:Y:S02]  /*9720*/  SYNCS.PHASECHK.TRANS64.TRYWAIT P0, [R0+URZ+0x48], R9 ;  /* 0x00004809000075a7 */ /* 0x0022a400080011ff */
[----:B--2---:R-:W-:Y:S05]  /*9730*/  @!P0 NANOSLEEP.SYNCS 0x989680 ;  /* 0x009896800000895d */ /* 0x004fea0003900000 */
[----:B------:R-:W2:Y:S02]  /*9740*/  @!P0 SYNCS.PHASECHK.TRANS64 P0, [R0+URZ+0x48], R9 ;  /* 0x00004809000085a7 */ /* 0x000ea400080010ff */
[----:B--2---:R-:W-:Y:S05]  /*9750*/  @!P0 BRA `(.L_x_177) ;  /* 0xfffffffc00f08947 */ /* 0x004fea000383ffff */
[----:B------:R-:W-:Y:S05]  /*9760*/  BRA `(.L_x_178) ;  /* 0xffffffb800907947 */ /* 0x000fea000383ffff */
.L_x_92:
[----:B------:R-:W-:Y:S07]  /*9770*/  MOV R0, UR21 ;  /* 0x0000001500007c02 */ /* 0x000fee0008000f00 */
.L_x_179:
[----:B-1----:R1:W2:Y:S02]  /*9780*/  SYNCS.PHASECHK.TRANS64.TRYWAIT P0, [R0+URZ+0x50], R9 ;  /* 0x00005009000075a7 */ /* 0x0022a400080011ff */
[----:B--2---:R-:W-:Y:S05]  /*9790*/  @!P0 NANOSLEEP.SYNCS 0x989680 ;  /* 0x009896800000895d */ /* 0x004fea0003900000 */
[----:B------:R-:W2:Y:S02]  /*97a0*/  @!P0 SYNCS.PHASECHK.TRANS64 P0, [R0+URZ+0x50], R9 ;  /* 0x00005009000085a7 */ /* 0x000ea400080010ff */
[----:B--2---:R-:W-:Y:S05]  /*97b0*/  @!P0 BRA `(.L_x_179) ;  /* 0xfffffffc00f08947 */ /* 0x004fea000383ffff */
[----:B------:R-:W-:Y:S05]  /*97c0*/  BRA `(.L_x_180) ;  /* 0xffffffb800ec7947 */ /* 0x000fea000383ffff */
.L_x_93:
[----:B------:R-:W-:Y:S07]  /*97d0*/  MOV R0, UR21 ;  /* 0x0000001500007c02 */ /* 0x000fee0008000f00 */
.L_x_181:
[----:B-1----:R1:W2:Y:S02]  /*97e0*/  SYNCS.PHASECHK.TRANS64.TRYWAIT P0, [R0+URZ+0x58], R9 ;  /* 0x00005809000075a7 */ /* 0x0022a400080011ff */
[----:B--2---:R-:W-:Y:S05]  /*97f0*/  @!P0 NANOSLEEP.SYNCS 0x989680 ;  /* 0x009896800000895d */ /* 0x004fea0003900000 */
[----:B------:R-:W2:Y:S02]  /*9800*/  @!P0 SYNCS.PHASECHK.TRANS64 P0, [R0+URZ+0x58], R9 ;  /* 0x00005809000085a7 */ /* 0x000ea400080010ff */
[----:B--2---:R-:W-:Y:S05]  /*9810*/  @!P0 BRA `(.L_x_181) ;  /* 0xfffffffc00f08947 */ /* 0x004fea000383ffff */
[----:B------:R-:W-:Y:S05]  /*9820*/  BRA `(.L_x_182) ;  /* 0xffffffbc00487947 */ /* 0x000fea000383ffff */
.L_x_95:
[----:B------:R-:W-:-:S07]  /*9830*/  MOV R0, UR21 ;  /* 0x0000001500007c02 */ /* 0x000fce0008000f00 */
.L_x_183:
[----:B-1----:R1:W3:Y:S02]  /*9840*/  SYNCS.PHASECHK.TRANS64.TRYWAIT P0, [R0+URZ+0x40], R2 ;  /* 0x00004002000075a7 */ /* 0x0022e400080011ff */
[----:B---3--:R-:W-:Y:S05]  /*9850*/  @!P0 NANOSLEEP.SYNCS 0x989680 ;  /* 0x009896800000895d */ /* 0x008fea0003900000 */
[----:B------:R-:W3:Y:S02]  /*9860*/  @!P0 SYNCS.PHASECHK.TRANS64 P0, [R0+URZ+0x40], R2 ;  /* 0x00004002000085a7 */ /* 0x000ee400080010ff */
[----:B---3--:R-:W-:Y:S05]  /*9870*/  @!P0 BRA `(.L_x_183) ;  /* 0xfffffffc00f08947 */ /* 0x008fea000383ffff */
[----:B------:R-:W-:Y:S05]  /*9880*/  BRA `(.L_x_184) ;  /* 0xffffffbc00d47947 */ /* 0x000fea000383ffff */
.L_x_96:
[----:B-1----:R-:W-:-:S07]  /*9890*/  MOV R0, UR21 ;  /* 0x0000001500007c02 */ /* 0x002fce0008000f00 */
.L_x_185:
[----:B-1----:R1:W3:Y:S02]  /*98a0*/  SYNCS.PHASECHK.TRANS64.TRYWAIT P0, [R0+URZ+0x48], R2 ;  /* 0x00004802000075a7 */ /* 0x0022e400080011ff */
[----:B---3--:R-:W-:Y:S05]  /*98b0*/  @!P0 NANOSLEEP.SYNCS 0x989680 ;  /* 0x009896800000895d */ /* 0x008fea0003900000 */
[----:B------:R-:W3:Y:S02]  /*98c0*/  @!P0 SYNCS.PHASECHK.TRANS64 P0, [R0+URZ+0x48], R2 ;  /* 0x00004802000085a7 */ /* 0x000ee400080010ff */
[----:B---3--:R-:W-:Y:S05]  /*98d0*/  @!P0 BRA `(.L_x_185) ;  /* 0xfffffffc00f08947 */ /* 0x008fea000383ffff */
[----:B------:R-:W-:Y:S05]  /*98e0*/  BRA `(.L_x_186) ;  /* 0xffffffbc00c47947 */ /* 0x000fea000383ffff */
.L_x_97:
[----:B-1----:R-:W-:-:S07]  /*98f0*/  MOV R0, UR21 ;  /* 0x0000001500007c02 */ /* 0x002fce0008000f00 */
.L_x_187:
[----:B-1----:R1:W3:Y:S02]  /*9900*/  SYNCS.PHASECHK.TRANS64.TRYWAIT P0, [R0+URZ+0x50], R2 ;  /* 0x00005002000075a7 */ /* 0x0022e400080011ff */
[----:B---3--:R-:W-:Y:S05]  /*9910*/  @!P0 NANOSLEEP.SYNCS 0x989680 ;  /* 0x009896800000895d */ /* 0x008fea0003900000 */
[----:B------:R-:W3:Y:S02]  /*9920*/  @!P0 SYNCS.PHASECHK.TRANS64 P0, [R0+URZ+0x50], R2 ;  /* 0x00005002000085a7 */ /* 0x000ee400080010ff */
[----:B---3--:R-:W-:Y:S05]  /*9930*/  @!P0 BRA `(.L_x_187) ;  /* 0xfffffffc00f08947 */ /* 0x008fea000383ffff */
[----:B------:R-:W-:Y:S05]  /*9940*/  BRA `(.L_x_188) ;  /* 0xffffffbc00b47947 */ /* 0x000fea000383ffff */
.L_x_99:
[----:B--2---:R2:W3:Y:S02]  /*9950*/  SYNCS.PHASECHK.TRANS64.TRYWAIT P0, [R3+URZ+0x70], R0 ;  /* 0x00007000030075a7 */ /* 0x0044e400080011ff */
[----:B---3--:R-:W-:Y:S05]  /*9960*/  @!P0 NANOSLEEP.SYNCS 0x989680 ;  /* 0x009896800000895d */ /* 0x008fea0003900000 */
[----:B------:R-:W3:Y:S02]  /*9970*/  @!P0 SYNCS.PHASECHK.TRANS64 P0, [R3+URZ+0x70], R0 ;  /* 0x00007000030085a7 */ /* 0x000ee400080010ff */
[----:B---3--:R-:W-:Y:S05]  /*9980*/  @!P0 BRA `(.L_x_99) ;  /* 0xfffffffc00f08947 */ /* 0x008fea000383ffff */
[----:B------:R-:W-:Y:S05]  /*9990*/  BRA `(.L_x_189) ;  /* 0xffffffc000787947 */ /* 0x000fea000383ffff */
.L_x_110:
[----:B-1----:R-:W-:Y:S04]  /*99a0*/  MOV R2, UR43 ;  /* 0x0000002b00027c02 */ /* 0x002fe80008000f00 */
[----:B------:R1:W2:Y:S03]  /*99b0*/  SYNCS.PHASECHK.TRANS64.TRYWAIT P0, [R2+URZ+0x20], R3 ;  /* 0x00002003020075a7 */ /* 0x0002a600080011ff */
[----:B--2---:R-:W-:Y:S05]  /*99c0*/  @!P0 NANOSLEEP.SYNCS 0x989680 ;  /* 0x009896800000895d */ /* 0x004fea0003900000 */
[----:B------:R-:W2:Y:S02]  /*99d0*/  @!P0 SYNCS.PHASECHK.TRANS64 P0, [R2+URZ+0x20], R3 ;  /* 0x00002003020085a7 */ /* 0x000ea400080010ff */
[----:B--2---:R-:W-:Y:S05]  /*99e0*/  @!P0 BRA `(.L_x_110) ;  /* 0xfffffffc00ec8947 */ /* 0x004fea000383ffff */
[----:B------:R-:W-:Y:S05]  /*99f0*/  BRA `(.L_x_109) ;  /* 0xffffffcc00c87947 */ /* 0x000fea000383ffff */
.L_x_112:
[----:B-1----:R1:W3:Y:S02]  /*9a00*/  SYNCS.PHASECHK.TRANS64.TRYWAIT P1, [R54+URZ+0x90], R0 ;  /* 0x00009000360075a7 */ /* 0x0022e400080211ff */
[----:B---3--:R-:W-:Y:S05]  /*9a10*/  @!P1 NANOSLEEP.SYNCS 0x989680 ;  /* 0x009896800000995d */ /* 0x008fea0003900000 */
[----:B------:R-:W3:Y:S02]  /*9a20*/  @!P1 SYNCS.PHASECHK.TRANS64 P1, [R54+URZ+0x90], R0 ;  /* 0x00009000360095a7 */ /* 0x000ee400080210ff */
[----:B---3--:R-:W-:Y:S05]  /*9a30*/  @!P1 BRA `(.L_x_112) ;  /* 0xfffffffc00f09947 */ /* 0x008fea000383ffff */
[----:B------:R-:W-:Y:S05]  /*9a40*/  BRA `(.L_x_111) ;  /* 0xffffffcc00e87947 */ /* 0x000fea000383ffff */
.L_x_121:
[----:B--2---:R2:W3:Y:S02]  /*9a50*/  SYNCS.PHASECHK.TRANS64.TRYWAIT P0, [R2+URZ+0x20], R0 ;  /* 0x00002000020075a7 */ /* 0x0044e400080011ff */
[----:B---3--:R-:W-:Y:S05]  /*9a60*/  @!P0 NANOSLEEP.SYNCS 0x989680 ;  /* 0x009896800000895d */ /* 0x008fea0003900000 */
[----:B------:R-:W3:Y:S02]  /*9a70*/  @!P0 SYNCS.PHASECHK.TRANS64 P0, [R2+URZ+0x20], R0 ;  /* 0x00002000020085a7 */ /* 0x000ee400080010ff */
[----:B---3--:R-:W-:Y:S05]  /*9a80*/  @!P0 BRA `(.L_x_121) ;  /* 0xfffffffc00f08947 */ /* 0x008fea000383ffff */
[----:B------:R-:W-:Y:S05]  /*9a90*/  BRA `(.L_x_120) ;  /* 0xffffffd400f87947 */ /* 0x000fea000383ffff */
.L_x_129:
[----:B--2---:R2:W3:Y:S02]  /*9aa0*/  SYNCS.PHASECHK.TRANS64.TRYWAIT P0, [R2+URZ+0x20], R4 ;  /* 0x00002004020075a7 */ /* 0x0044e400080011ff */
[----:B---3--:R-:W-:Y:S05]  /*9ab0*/  @!P0 NANOSLEEP.SYNCS 0x989680 ;  /* 0x009896800000895d */ /* 0x008fea0003900000 */
[----:B------:R-:W3:Y:S02]  /*9ac0*/  @!P0 SYNCS.PHASECHK.TRANS64 P0, [R2+URZ+0x20], R4 ;  /* 0x00002004020085a7 */ /* 0x000ee400080010ff */
[----:B---3--:R-:W-:Y:S05]  /*9ad0*/  @!P0 BRA `(.L_x_129) ;  /* 0xfffffffc00f08947 */ /* 0x008fea000383ffff */
[----:B------:R-:W-:Y:S05]  /*9ae0*/  BRA `(.L_x_128) ;  /* 0xffffffe000187947 */ /* 0x000fea000383ffff */
.L_x_137:
[----:B--2---:R2:W3:Y:S02]  /*9af0*/  SYNCS.PHASECHK.TRANS64.TRYWAIT P0, [R3+URZ+0x20], R0 ;  /* 0x00002000030075a7 */ /* 0x0044e400080011ff */
[----:B---3--:R-:W-:Y:S05]  /*9b00*/  @!P0 NANOSLEEP.SYNCS 0x989680 ;  /* 0x009896800000895d */ /* 0x008fea0003900000 */
[----:B------:R-:W3:Y:S02]  /*9b10*/  @!P0 SYNCS.PHASECHK.TRANS64 P0, [R3+URZ+0x20], R0 ;  /* 0x00002000030085a7 */ /* 0x000ee400080010ff */
[----:B---3--:R-:W-:Y:S05]  /*9b20*/  @!P0 BRA `(.L_x_137) ;  /* 0xfffffffc00f08947 */ /* 0x008fea000383ffff */
[----:B------:R-:W-:Y:S05]  /*9b30*/  BRA `(.L_x_136) ;  /* 0xffffffe800387947 */ /* 0x000fea000383ffff */
        .weak           $__internal_0_$__cuda_sm10x_tcgen05_guardrail_trap_col_being_dealloced_not_returned_by_alloc
        .type           $__internal_0_$__cuda_sm10x_tcgen05_guardrail_trap_col_being_dealloced_not_returned_by_alloc,@function
        .size           $__internal_0_$__cuda_sm10x_tcgen05_guardrail_trap_col_being_dealloced_not_returned_by_alloc,($__internal_1_$__cuda_sm10x_tcgen05_guardrail_trap_phase_invalid_during_alloc - $__internal_0_$__cuda_sm10x_tcgen05_guardrail_trap_col_being_dealloced_not_returned_by_alloc)
$__internal_0_$__cuda_sm10x_tcgen05_guardrail_trap_col_being_dealloced_not_returned_by_alloc:
[----:B------:R-:W-:Y:S05]  /*9b40*/  BPT.TRAP 0x1 ;  /* 0x000000040000795c */ /* 0x000fea0000300000 */
[----:B------:R-:W-:-:S04]  /*9b50*/  HFMA2 R3, -RZ, RZ, 0, 0 ;  /* 0x00000000ff037431 */ /* 0x000fc800000001ff */
[----:B------:R-:W-:Y:S05]  /*9b60*/  RET.REL.NODEC R2 `(_ZN7cutlass13device_kernelINS_4gemm6kernel13GemmUniversalIN4cute5tupleIJiiiiEEENS1_10collective13CollectiveMmaINS1_35MainloopSm100TmaUmmaWarpSpecializedILi2ELi2ELi4ENS5_IJNS4_1CILi4EEESB_NSA_ILi1EEEEEEEENS5_IJNSA_ILi128EEESF_NSA_ILi64EEEEEENS_6half_tENS5_IJlSC_lEEESI_NS5_IJSC_llEEENS4_8TiledMMAINS4_8MMA_AtomIJNS4_26SM100_MMA_F16BF16_2x1SM_SSISI_SI_fLi128ELi128ELNS4_4UMMA5MajorE0ELSP_1ELNSO_7ScaleInE0ELSQ_0EEEEEENS4_6LayoutINS5_IJSC_SC_SC_EEENS5_IJNSA_ILi0EEESV_SV_EEEEENS5_IJNS4_10UnderscoreESY_SY_EEEEENS4_28SM100_TMA_2SM_LOAD_MULTICASTENS4_14ComposedLayoutINS4_7SwizzleILi3ELi4ELi3EEENS4_18smem_ptr_flag_bitsILi16EEENST_INS5_IJNSA_ILi8EEESG_EEENS5_IJSG_SC_EEEEEEEvNS4_8identityES11_NS12_IS14_S16_NST_INS5_IJSG_S17_EEENS5_IJSC_SG_EEEEEEEvS1C_EENS_8epilogue10collective18CollectiveEpilogueINS1I_23Sm100TmaWarpSpecializedILi4ELi2ELi16ELb1ELb0EEEJNS5_IJSG_SF_SG_EEENS5_IJNST_ISG_SC_EENST_INS5_IJNSA_ILi16EEENSA_ILi2EEEEEES1E_EEEEESI_SJ_SI_SJ_NS1I_6fusion15FusionCallbacksIS1M_NS1U_17LinearCombinationISI_fSI_fLNS_15FloatRoundStyleE2EEES1N_S1T_JEEENS4_5SM1004TMEM4LOAD26SM100_TMEM_LOAD_32dp32b16xENS4_13SM90_TMA_LOADENS12_INS13_ILi1ELi4ELi3EEES16_NST_INS5_IJS17_S1P_EEENS5_IJS1P_SC_EEEEEEENS4_39AutoVectorizingCopyWithAssumedAlignmentILi128EEENS4_14SM90_TMA_STOREES29_S2B_S2B_EEEvvEEEEvNT_6ParamsE) ;  /* 0xffffff6402247950 */ /* 0x000fea0003c3ffff */
        .weak           $__internal_1_$__cuda_sm10x_tcgen05_guardrail_trap_phase_invalid_during_alloc
        .type           $__internal_1_$__cuda_sm10x_tcgen05_guardrail_trap_phase_invalid_during_alloc,@function
        .size           $__internal_1_$__cuda_sm10x_tcgen05_guardrail_trap_phase_invalid_during_alloc,($__internal_2_$__cuda_sm10x_tcgen05_guardrail_trap_unallocated_columns_being_dealloced - $__internal_1_$__cuda_sm10x_tcgen05_guardrail_trap_phase_invalid_during_alloc)
$__internal_1_$__cuda_sm10x_tcgen05_guardrail_trap_phase_invalid_during_alloc:
[----:B------:R-:W-:Y:S05]  /*9b70*/  BPT.TRAP 0x1 ;  /* 0x000000040000795c */ /* 0x000fea0000300000 */
[----:B------:R-:W-:-:S04]  /*9b80*/  MOV R5, 0x0 ;  /* 0x0000000000057802 */ /* 0x000fc80000000f00 */
[----:B------:R-:W-:Y:S05]  /*9b90*/  RET.REL.NODEC R4 `(_ZN7cutlass13device_kernelINS_4gemm6kernel13GemmUniversalIN4cute5tupleIJiiiiEEENS1_10collective13CollectiveMmaINS1_35MainloopSm100TmaUmmaWarpSpecializedILi2ELi2ELi4ENS5_IJNS4_1CILi4EEESB_NSA_ILi1EEEEEEEENS5_IJNSA_ILi128EEESF_NSA_ILi64EEEEEENS_6half_tENS5_IJlSC_lEEESI_NS5_IJSC_llEEENS4_8TiledMMAINS4_8MMA_AtomIJNS4_26SM100_MMA_F16BF16_2x1SM_SSISI_SI_fLi128ELi128ELNS4_4UMMA5MajorE0ELSP_1ELNSO_7ScaleInE0ELSQ_0EEEEEENS4_6LayoutINS5_IJSC_SC_SC_EEENS5_IJNSA_ILi0EEESV_SV_EEEEENS5_IJNS4_10UnderscoreESY_SY_EEEEENS4_28SM100_TMA_2SM_LOAD_MULTICASTENS4_14ComposedLayoutINS4_7SwizzleILi3ELi4ELi3EEENS4_18smem_ptr_flag_bitsILi16EEENST_INS5_IJNSA_ILi8EEESG_EEENS5_IJSG_SC_EEEEEEEvNS4_8identityES11_NS12_IS14_S16_NST_INS5_IJSG_S17_EEENS5_IJSC_SG_EEEEEEEvS1C_EENS_8epilogue10collective18CollectiveEpilogueINS1I_23Sm100TmaWarpSpecializedILi4ELi2ELi16ELb1ELb0EEEJNS5_IJSG_SF_SG_EEENS5_IJNST_ISG_SC_EENST_INS5_IJNSA_ILi16EEENSA_ILi2EEEEEES1E_EEEEESI_SJ_SI_SJ_NS1I_6fusion15FusionCallbacksIS1M_NS1U_17LinearCombinationISI_fSI_fLNS_15FloatRoundStyleE2EEES1N_S1T_JEEENS4_5SM1004TMEM4LOAD26SM100_TMEM_LOAD_32dp32b16xENS4_13SM90_TMA_LOADENS12_INS13_ILi1ELi4ELi3EEES16_NST_INS5_IJS17_S1P_EEENS5_IJS1P_SC_EEEEEEENS4_39AutoVectorizingCopyWithAssumedAlignmentILi128EEENS4_14SM90_TMA_STOREES29_S2B_S2B_EEEvvEEEEvNT_6ParamsE) ;  /* 0xffffff6404187950 */ /* 0x000fea0003c3ffff */
        .weak           $__internal_2_$__cuda_sm10x_tcgen05_guardrail_trap_unallocated_columns_being_dealloced
        .type           $__internal_2_$__cuda_sm10x_tcgen05_guardrail_trap_unallocated_columns_being_dealloced,@function
        .size           $__internal_2_$__cuda_sm10x_tcgen05_guardrail_trap_unallocated_columns_being_dealloced,(.L_x_191 - $__internal_2_$__cuda_sm10x_tcgen05_guardrail_trap_unallocated_columns_being_dealloced)
$__internal_2_$__cuda_sm10x_tcgen05_guardrail_trap_unallocated_columns_being_dealloced:
[----:B------:R-:W-:Y:S05]  /*9ba0*/  BPT.TRAP 0x1 ;  /* 0x000000040000795c */ /* 0x000fea0000300000 */
[----:B------:R-:W-:-:S04]  /*9bb0*/  HFMA2 R3, -RZ, RZ, 0, 0 ;  /* 0x00000000ff037431 */ /* 0x000fc800000001ff */
[----:B------:R-:W-:Y:S05]  /*9bc0*/  RET.REL.NODEC R2 `(_ZN7cutlass13device_kernelINS_4gemm6kernel13GemmUniversalIN4cute5tupleIJiiiiEEENS1_10collective13CollectiveMmaINS1_35MainloopSm100TmaUmmaWarpSpecializedILi2ELi2ELi4ENS5_IJNS4_1CILi4EEESB_NSA_ILi1EEEEEEEENS5_IJNSA_ILi128EEESF_NSA_ILi64EEEEEENS_6half_tENS5_IJlSC_lEEESI_NS5_IJSC_llEEENS4_8TiledMMAINS4_8MMA_AtomIJNS4_26SM100_MMA_F16BF16_2x1SM_SSISI_SI_fLi128ELi128ELNS4_4UMMA5MajorE0ELSP_1ELNSO_7ScaleInE0ELSQ_0EEEEEENS4_6LayoutINS5_IJSC_SC_SC_EEENS5_IJNSA_ILi0EEESV_SV_EEEEENS5_IJNS4_10UnderscoreESY_SY_EEEEENS4_28SM100_TMA_2SM_LOAD_MULTICASTENS4_14ComposedLayoutINS4_7SwizzleILi3ELi4ELi3EEENS4_18smem_ptr_flag_bitsILi16EEENST_INS5_IJNSA_ILi8EEESG_EEENS5_IJSG_SC_EEEEEEEvNS4_8identityES11_NS12_IS14_S16_NST_INS5_IJSG_S17_EEENS5_IJSC_SG_EEEEEEEvS1C_EENS_8epilogue10collective18CollectiveEpilogueINS1I_23Sm100TmaWarpSpecializedILi4ELi2ELi16ELb1ELb0EEEJNS5_IJSG_SF_SG_EEENS5_IJNST_ISG_SC_EENST_INS5_IJNSA_ILi16EEENSA_ILi2EEEEEES1E_EEEEESI_SJ_SI_SJ_NS1I_6fusion15FusionCallbacksIS1M_NS1U_17LinearCombinationISI_fSI_fLNS_15FloatRoundStyleE2EEES1N_S1T_JEEENS4_5SM1004TMEM4LOAD26SM100_TMEM_LOAD_32dp32b16xENS4_13SM90_TMA_LOADENS12_INS13_ILi1ELi4ELi3EEES16_NST_INS5_IJS17_S1P_EEENS5_IJS1P_SC_EEEEEEENS4_39AutoVectorizingCopyWithAssumedAlignmentILi128EEENS4_14SM90_TMA_STOREES29_S2B_S2B_EEEvvEEEEvNT_6ParamsE) ;  /* 0xffffff64020c7950 */ /* 0x000fea0003c3ffff */
.L_x_190:
[----:B------:R-:W-:-:S00]  /*9bd0*/  BRA `(.L_x_190) ;  /* 0xfffffffc00fc7947 */ /* 0x000fc0000383ffff */
[----:B------:R-:W-:-:S00]  /*9be0*/  NOP ;  /* 0x0000000000007918 */ /* 0x000fc00000000000 */
        /* <DEDUP_REMOVED lines=9> */
.L_x_191:


//--------------------- .nv.global.init           --------------------------
	.section	.nv.global.init,"aw",@progbits
.nv.global.init:
	.type		$str$27,@object
	.size		$str$27,($str$28 - $str$27)
$str$27:
        /*0000*/ 	.byte	0x28, 0x61, 0x64, 0x64, 0x72, 0x65, 0x73, 0x73, 0x20, 0x26, 0x20, 0x6d, 0x61, 0x73, 0x6b, 0x29
        /*0010*/ 	.byte	0x20, 0x3d, 0x3d, 0x20, 0x30, 0x00
	.type		$str$28,@object
	.size		$str$28,($str$26 - $str$28)
$str$28:
        /*0016*/ 	.byte	0x2f, 0x74, 0x6d, 0x70, 0x2f, 0x63, 0x75, 0x74, 0x6c, 0x61, 0x73, 0x73, 0x5f, 0x73, 0x77, 0x65
        /*0026*/ 	.byte	0x65, 0x70, 0x5f, 0x73, 0x72, 0x63, 0x2f, 0x69, 0x6e, 0x63, 0x6c, 0x75, 0x64, 0x65, 0x2f, 0x63
        /*0036*/ 	.byte	0x75, 0x74, 0x65, 0x2f, 0x70, 0x6f, 0x69, 0x6e, 0x74, 0x65, 0x72, 0x5f, 0x66, 0x6c, 0x61, 0x67
        /*0046*/ 	.byte	0x67, 0x65, 0x64, 0x2e, 0x68, 0x70, 0x70, 0x00
	.type		$str$26,@object
	.size		$str$26,($str$25 - $str$26)
$str$26:
        /*004e*/ 	.byte	0x2f, 0x74, 0x6d, 0x70, 0x2f, 0x63, 0x75, 0x74, 0x6c, 0x61, 0x73, 0x73, 0x5f, 0x73, 0x77, 0x65
        /*005e*/ 	.byte	0x65, 0x70, 0x5f, 0x73, 0x72, 0x63, 0x2f, 0x69, 0x6e, 0x63, 0x6c, 0x75, 0x64, 0x65, 0x2f, 0x63
        /*006e*/ 	.byte	0x75, 0x74, 0x65, 0x2f, 0x61, 0x74, 0x6f, 0x6d, 0x2f, 0x63, 0x6f, 0x70, 0x79, 0x5f, 0x74, 0x72
        /*007e*/ 	.byte	0x61, 0x69, 0x74, 0x73, 0x5f, 0x73, 0x6d, 0x31, 0x30, 0x30, 0x2e, 0x68, 0x70, 0x70, 0x00
	.type		$str$25,@object
	.size		$str$25,(__unnamed_1 - $str$25)
$str$25:
        /*008d*/ 	.byte	0x28, 0x28, 0x75, 0x69, 0x6e, 0x74, 0x33, 0x32, 0x5f, 0x74, 0x28, 0x74, 0x68, 0x72, 0x65, 0x61
        /*009d*/ 	.byte	0x64, 0x49, 0x64, 0x78, 0x2e, 0x78, 0x29, 0x20, 0x2f, 0x20, 0x33, 0x32, 0x29, 0x20, 0x25, 0x20
        /*00ad*/ 	.byte	0x34, 0x29, 0x20, 0x3d, 0x3d, 0x20, 0x28, 0x28, 0x28, 0x74, 0x6d, 0x65, 0x6d, 0x5f, 0x61, 0x64
        /*00bd*/ 	.byte	0x64, 0x72, 0x20, 0x3e, 0x3e, 0x20, 0x31, 0x36, 0x29, 0x20, 0x2f, 0x20, 0x33, 0x32, 0x29, 0x20
        /*00cd*/ 	.byte	0x25, 0x20, 0x34, 0x29, 0x00
	.type		__unnamed_1,@object
	.size		__unnamed_1,(__unnamed_2 - __unnamed_1)
__unnamed_1:
        /*00d2*/ 	.byte	0x61, 0x75, 0x74, 0x6f, 0x20, 0x63, 0x75, 0x74, 0x65, 0x3a, 0x3a, 0x61, 0x73, 0x5f, 0x70, 0x6f
        /* <DEDUP_REMOVED lines=24> */
        /*0262*/ 	.byte	0x34, 0x38, 0x3e, 0x3e, 0x3e, 0x3e, 0x5d, 0x00
	.type		__unnamed_2,@object
	.size		__unnamed_2,(.L_2 - __unnamed_2)
__unnamed_2:
        /* <DEDUP_REMOVED lines=40> */
        /*04ea*/ 	.byte	0x3a, 0x3a, 0x43, 0x3c, 0x30, 0x3e, 0x3e, 0x3e, 0x3e, 0x5d, 0x00
.L_2:


//--------------------- .nv.shared._ZN7cutlass13device_kernelINS_4gemm6kernel13GemmUniversalIN4cute5tupleIJiiiiEEENS1_10collective13CollectiveMmaINS1_35MainloopSm100TmaUmmaWarpSpecializedILi2ELi2ELi4ENS5_IJNS4_1CILi4EEESB_NSA_ILi1EEEEEEEENS5_IJNSA_ILi128EEESF_NSA_ILi64EEEEEENS_6half_tENS5_IJlSC_lEEESI_NS5_IJSC_llEEENS4_8TiledMMAINS4_8MMA_AtomIJNS4_26SM100_MMA_F16BF16_2x1SM_SSISI_SI_fLi128ELi128ELNS4_4UMMA5MajorE0ELSP_1ELNSO_7ScaleInE0ELSQ_0EEEEEENS4_6LayoutINS5_IJSC_SC_SC_EEENS5_IJNSA_ILi0EEESV_SV_EEEEENS5_IJNS4_10UnderscoreESY_SY_EEEEENS4_28SM100_TMA_2SM_LOAD_MULTICASTENS4_14ComposedLayoutINS4_7SwizzleILi3ELi4ELi3EEENS4_18smem_ptr_flag_bitsILi16EEENST_INS5_IJNSA_ILi8EEESG_EEENS5_IJSG_SC_EEEEEEEvNS4_8identityES11_NS12_IS14_S16_NST_INS5_IJSG_S17_EEENS5_IJSC_SG_EEEEEEEvS1C_EENS_8epilogue10collective18CollectiveEpilogueINS1I_23Sm100TmaWarpSpecializedILi4ELi2ELi16ELb1ELb0EEEJNS5_IJSG_SF_SG_EEENS5_IJNST_ISG_SC_EENST_INS5_IJNSA_ILi16EEENSA_ILi2EEEEEES1E_EEEEESI_SJ_SI_SJ_NS1I_6fusion15FusionCallbacksIS1M_NS1U_17LinearCombinationISI_fSI_fLNS_15FloatRoundStyleE2EEES1N_S1T_JEEENS4_5SM1004TMEM4LOAD26SM100_TMEM_LOAD_32dp32b16xENS4_13SM90_TMA_LOADENS12_INS13_ILi1ELi4ELi3EEES16_NST_INS5_IJS17_S1P_EEENS5_IJS1P_SC_EEEEEEENS4_39AutoVectorizingCopyWithAssumedAlignmentILi128EEENS4_14SM90_TMA_STOREES29_S2B_S2B_EEEvvEEEEvNT_6ParamsE --------------------------
	.section	.nv.shared._ZN7cutlass13device_kernelINS_4gemm6kernel13GemmUniversalIN4cute5tupleIJiiiiEEENS1_10collective13CollectiveMmaINS1_35MainloopSm100TmaUmmaWarpSpecializedILi2ELi2ELi4ENS5_IJNS4_1CILi4EEESB_NSA_ILi1EEEEEEEENS5_IJNSA_ILi128EEESF_NSA_ILi64EEEEEENS_6half_tENS5_IJlSC_lEEESI_NS5_IJSC_llEEENS4_8TiledMMAINS4_8MMA_AtomIJNS4_26SM100_MMA_F16BF16_2x1SM_SSISI_SI_fLi128ELi128ELNS4_4UMMA5MajorE0ELSP_1ELNSO_7ScaleInE0ELSQ_0EEEEEENS4_6LayoutINS5_IJSC_SC_SC_EEENS5_IJNSA_ILi0EEESV_SV_EEEEENS5_IJNS4_10UnderscoreESY_SY_EEEEENS4_28SM100_TMA_2SM_LOAD_MULTICASTENS4_14ComposedLayoutINS4_7SwizzleILi3ELi4ELi3EEENS4_18smem_ptr_flag_bitsILi16EEENST_INS5_IJNSA_ILi8EEESG_EEENS5_IJSG_SC_EEEEEEEvNS4_8identityES11_NS12_IS14_S16_NST_INS5_IJSG_S17_EEENS5_IJSC_SG_EEEEEEEvS1C_EENS_8epilogue10collective18CollectiveEpilogueINS1I_23Sm100TmaWarpSpecializedILi4ELi2ELi16ELb1ELb0EEEJNS5_IJSG_SF_SG_EEENS5_IJNST_ISG_SC_EENST_INS5_IJNSA_ILi16EEENSA_ILi2EEEEEES1E_EEEEESI_SJ_SI_SJ_NS1I_6fusion15FusionCallbacksIS1M_NS1U_17LinearCombinationISI_fSI_fLNS_15FloatRoundStyleE2EEES1N_S1T_JEEENS4_5SM1004TMEM4LOAD26SM100_TMEM_LOAD_32dp32b16xENS4_13SM90_TMA_LOADENS12_INS13_ILi1ELi4ELi3EEES16_NST_INS5_IJS17_S1P_EEENS5_IJS1P_SC_EEEEEEENS4_39AutoVectorizingCopyWithAssumedAlignmentILi128EEENS4_14SM90_TMA_STOREES29_S2B_S2B_EEEvvEEEEvNT_6ParamsE,"aw",@nobits
	.sectionflags	@""
	.align	16
	.zero		1024


//--------------------- .nv.shared.reserved.0     --------------------------
	.section	.nv.shared.reserved.0,"aw",@nobits
	.weak		__nv_reservedSMEM_offset_0_alias
	.size		__nv_reservedSMEM_offset_0_alias, 0, 64
	.other		__nv_reservedSMEM_offset_0_alias,@"STO_CUDA_RESERVED_SHARED STV_DEFAULT"
__nv_reservedSMEM_offset_0_alias:
	.zero		0
.nv.shared.reserved.0:
	.zero		64
	.weak		__nv_reservedSMEM_tcgen05_partition
	.type		__nv_reservedSMEM_tcgen05_partition,@object
	.size		__nv_reservedSMEM_tcgen05_partition,(.L_0 - __nv_reservedSMEM_tcgen05_partition)
__nv_reservedSMEM_tcgen05_partition:
	.zero		32
.L_0:


//--------------------- .nv.global                --------------------------
	.section	.nv.global,"aw",@nobits
.nv.global:
	.type		_ZN40_INTERNAL_3732c1d5_4_k_cu_0a42fe70_301574cute1_E,@object
	.size		_ZN40_INTERNAL_3732c1d5_4_k_cu_0a42fe70_301574cute1_E,(_ZN40_INTERNAL_3732c1d5_4_k_cu_0a42fe70_301574cuda3std3__45__cpo6cbeginE - _ZN40_INTERNAL_3732c1d5_4_k_cu_0a42fe70_301574cute1_E)
_ZN40_INTERNAL_3732c1d5_4_k_cu_0a42fe70_301574cute1_E:
	.zero		1
	.type		_ZN40_INTERNAL_3732c1d5_4_k_cu_0a42fe70_301574cuda3std3__45__cpo6cbeginE,@object
	.size		_ZN40_INTERNAL_3732c1d5_4_k_cu_0a42fe70_301574cuda3std3__45__cpo6cbeginE,(_ZN40_INTERNAL_3732c1d5_4_k_cu_0a42fe70_301574cuda3std3__48in_placeE - _ZN40_INTERNAL_3732c1d5_4_k_cu_0a42fe70_301574cuda3std3__45__cpo6cbeginE)
_ZN40_INTERNAL_3732c1d5_4_k_cu_0a42fe70_301574cuda3std3__45__cpo6cbeginE:
	.zero		1
	.type		_ZN40_INTERNAL_3732c1d5_4_k_cu_0a42fe70_301574cuda3std3__48in_placeE,@object
	.size		_ZN40_INTERNAL_3732c1d5_4_k_cu_0a42fe70_301574cuda3std3__48in_placeE,(_ZN40_INTERNAL_3732c1d5_4_k_cu_0a42fe70_301574cuda3std6ranges3__45__cpo9iter_moveE - _ZN40_INTERNAL_3732c1d5_4_k_cu_0a42fe70_301574cuda3std3__48in_placeE)
_ZN40_INTERNAL_3732c1d5_4_k_cu_0a42fe70_301574cuda3std3__48in_placeE:
	.zero		1
	.type		_ZN40_INTERNAL_3732c1d5_4_k_cu_0a42fe70_301574cuda3std6ranges3__45__cpo9iter_moveE,@object
	.size		_ZN40_INTERNAL_3732c1d5_4_k_cu_0a42fe70_301574cuda3std6ranges3__45__cpo9iter_moveE,(_ZN40_INTERNAL_3732c1d5_4_k_cu_0a42fe70_301574cuda3std3__45__cpo5beginE - _ZN40_INTERNAL_3732c1d5_4_k_cu_0a42fe70_301574cuda3std6ranges3__45__cpo9iter_moveE)
_ZN40_INTERNAL_3732c1d5_4_k_cu_0a42fe70_301574cuda3std6ranges3__45__cpo9iter_moveE:
	.zero		1
	.type		_ZN40_INTERNAL_3732c1d5_4_k_cu_0a42fe70_301574cuda3std3__45__cpo5beginE,@object
	.size		_ZN40_INTERNAL_3732c1d5_4_k_cu_0a42fe70_301574cuda3std3__45__cpo5beginE,(_ZN40_INTERNAL_3732c1d5_4_k_cu_0a42fe70_301574cuda3std3__442_GLOBAL__N__3732c1d5_4_k_cu_0a42fe70_301576ignoreE - _ZN40_INTERNAL_3732c1d5_4_k_cu_0a42fe70_301574cuda3std3__45__cpo5beginE)
_ZN40_INTERNAL_3732c1d5_4_k_cu_0a42fe70_301574cuda3std3__45__cpo5beginE:
	.zero		1
	.type		_ZN40_INTERNAL_3732c1d5_4_k_cu_0a42fe70_301574cuda3std3__442_GLOBAL__N__3732c1d5_4_k_cu_0a42fe70_301576ignoreE,@object
	.size		_ZN40_INTERNAL_3732c1d5_4_k_cu_0a42fe70_301574cuda3std3__442_GLOBAL__N__3732c1d5_4_k_cu_0a42fe70_301576ignoreE,(_ZN40_INTERNAL_3732c1d5_4_k_cu_0a42fe70_301574cute7productE - _ZN40_INTERNAL_3732c1d5_4_k_cu_0a42fe70_301574cuda3std3__442_GLOBAL__N__3732c1d5_4_k_cu_0a42fe70_301576ignoreE)
_ZN40_INTERNAL_3732c1d5_4_k_cu_0a42fe70_301574cuda3std3__442_GLOBAL__N__3732c1d5_4_k_cu_0a42fe70_301576ignoreE:
	.zero		1
	.type		_ZN40_INTERNAL_3732c1d5_4_k_cu_0a42fe70_301574cute7productE,@object
	.size		_ZN40_INTERNAL_3732c1d5_4_k_cu_0a42fe70_301574cute7productE,(_ZN40_INTERNAL_3732c1d5_4_k_cu_0a42fe70_301574cuda3std3__45__cpo3endE - _ZN40_INTERNAL_3732c1d5_4_k_cu_0a42fe70_301574cute7productE)
_ZN40_INTERNAL_3732c1d5_4_k_cu_0a42fe70_301574cute7productE:
	.zero		1
	.type		_ZN40_INTERNAL_3732c1d5_4_k_cu_0a42fe70_301574cuda3std3__45__cpo3endE,@object
	.size		_ZN40_INTERNAL_3732c1d5_4_k_cu_0a42fe70_301574cuda3std3__45__cpo3endE,(_ZN40_INTERNAL_3732c1d5_4_k_cu_0a42fe70_301574cuda3std3__419piecewise_constructE - _ZN40_INTERNAL_3732c1d5_4_k_cu_0a42fe70_301574cuda3std3__45__cpo3endE)
_ZN40_INTERNAL_3732c1d5_4_k_cu_0a42fe70_301574cuda3std3__45__cpo3endE:
	.zero		1
	.type		_ZN40_INTERNAL_3732c1d5_4_k_cu_0a42fe70_301574cuda3std3__419piecewise_constructE,@object
	.size		_ZN40_INTERNAL_3732c1d5_4_k_cu_0a42fe70_301574cuda3std3__419piecewise_constructE,(_ZN40_INTERNAL_3732c1d5_4_k_cu_0a42fe70_301574cuda3std3__45__cpo4cendE - _ZN40_INTERNAL_3732c1d5_4_k_cu_0a42fe70_301574cuda3std3__419piecewise_constructE)
_ZN40_INTERNAL_3732c1d5_4_k_cu_0a42fe70_301574cuda3std3__419piecewise_constructE:
	.zero		1
	.type		_ZN40_INTERNAL_3732c1d5_4_k_cu_0a42fe70_301574cuda3std3__45__cpo4cendE,@object
	.size		_ZN40_INTERNAL_3732c1d5_4_k_cu_0a42fe70_301574cuda3std3__45__cpo4cendE,(_ZN40_INTERNAL_3732c1d5_4_k_cu_0a42fe70_301574cuda3std6ranges3__45__cpo4swapE - _ZN40_INTERNAL_3732c1d5_4_k_cu_0a42fe70_301574cuda3std3__45__cpo4cendE)
_ZN40_INTERNAL_3732c1d5_4_k_cu_0a42fe70_301574cuda3std3__45__cpo4cendE:
	.zero		1
	.type		_ZN40_INTERNAL_3732c1d5_4_k_cu_0a42fe70_301574cuda3std6ranges3__45__cpo4swapE,@object
	.size		_ZN40_INTERNAL_3732c1d5_4_k_cu_0a42fe70_301574cuda3std6ranges3__45__cpo4swapE,(.L_10 - _ZN40_INTERNAL_3732c1d5_4_k_cu_0a42fe70_301574cuda3std6ranges3__45__cpo4swapE)
_ZN40_INTERNAL_3732c1d5_4_k_cu_0a42fe70_301574cuda3std6ranges3__45__cpo4swapE:
	.zero		1
.L_10:


//--------------------- .nv.constant0._ZN7cutlass13device_kernelINS_4gemm6kernel13GemmUniversalIN4cute5tupleIJiiiiEEENS1_10collective13CollectiveMmaINS1_35MainloopSm100TmaUmmaWarpSpecializedILi2ELi2ELi4ENS5_IJNS4_1CILi4EEESB_NSA_ILi1EEEEEEEENS5_IJNSA_ILi128EEESF_NSA_ILi64EEEEEENS_6half_tENS5_IJlSC_lEEESI_NS5_IJSC_llEEENS4_8TiledMMAINS4_8MMA_AtomIJNS4_26SM100_MMA_F16BF16_2x1SM_SSISI_SI_fLi128ELi128ELNS4_4UMMA5MajorE0ELSP_1ELNSO_7ScaleInE0ELSQ_0EEEEEENS4_6LayoutINS5_IJSC_SC_SC_EEENS5_IJNSA_ILi0EEESV_SV_EEEEENS5_IJNS4_10UnderscoreESY_SY_EEEEENS4_28SM100_TMA_2SM_LOAD_MULTICASTENS4_14ComposedLayoutINS4_7SwizzleILi3ELi4ELi3EEENS4_18smem_ptr_flag_bitsILi16EEENST_INS5_IJNSA_ILi8EEESG_EEENS5_IJSG_SC_EEEEEEEvNS4_8identityES11_NS12_IS14_S16_NST_INS5_IJSG_S17_EEENS5_IJSC_SG_EEEEEEEvS1C_EENS_8epilogue10collective18CollectiveEpilogueINS1I_23Sm100TmaWarpSpecializedILi4ELi2ELi16ELb1ELb0EEEJNS5_IJSG_SF_SG_EEENS5_IJNST_ISG_SC_EENST_INS5_IJNSA_ILi16EEENSA_ILi2EEEEEES1E_EEEEESI_SJ_SI_SJ_NS1I_6fusion15FusionCallbacksIS1M_NS1U_17LinearCombinationISI_fSI_fLNS_15FloatRoundStyleE2EEES1N_S1T_JEEENS4_5SM1004TMEM4LOAD26SM100_TMEM_LOAD_32dp32b16xENS4_13SM90_TMA_LOADENS12_INS13_ILi1ELi4ELi3EEES16_NST_INS5_IJS17_S1P_EEENS5_IJS1P_SC_EEEEEEENS4_39AutoVectorizingCopyWithAssumedAlignmentILi128EEENS4_14SM90_TMA_STOREES29_S2B_S2B_EEEvvEEEEvNT_6ParamsE --------------------------
	.section	.nv.constant0._ZN7cutlass13device_kernelINS_4gemm6kernel13GemmUniversalIN4cute5tupleIJiiiiEEENS1_10collective13CollectiveMmaINS1_35MainloopSm100TmaUmmaWarpSpecializedILi2ELi2ELi4ENS5_IJNS4_1CILi4EEESB_NSA_ILi1EEEEEEEENS5_IJNSA_ILi128EEESF_NSA_ILi64EEEEEENS_6half_tENS5_IJlSC_lEEESI_NS5_IJSC_llEEENS4_8TiledMMAINS4_8MMA_AtomIJNS4_26SM100_MMA_F16BF16_2x1SM_SSISI_SI_fLi128ELi128ELNS4_4UMMA5MajorE0ELSP_1ELNSO_7ScaleInE0ELSQ_0EEEEEENS4_6LayoutINS5_IJSC_SC_SC_EEENS5_IJNSA_ILi0EEESV_SV_EEEEENS5_IJNS4_10UnderscoreESY_SY_EEEEENS4_28SM100_TMA_2SM_LOAD_MULTICASTENS4_14ComposedLayoutINS4_7SwizzleILi3ELi4ELi3EEENS4_18smem_ptr_flag_bitsILi16EEENST_INS5_IJNSA_ILi8EEESG_EEENS5_IJSG_SC_EEEEEEEvNS4_8identityES11_NS12_IS14_S16_NST_INS5_IJSG_S17_EEENS5_IJSC_SG_EEEEEEEvS1C_EENS_8epilogue10collective18CollectiveEpilogueINS1I_23Sm100TmaWarpSpecializedILi4ELi2ELi16ELb1ELb0EEEJNS5_IJSG_SF_SG_EEENS5_IJNST_ISG_SC_EENST_INS5_IJNSA_ILi16EEENSA_ILi2EEEEEES1E_EEEEESI_SJ_SI_SJ_NS1I_6fusion15FusionCallbacksIS1M_NS1U_17LinearCombinationISI_fSI_fLNS_15FloatRoundStyleE2EEES1N_S1T_JEEENS4_5SM1004TMEM4LOAD26SM100_TMEM_LOAD_32dp32b16xENS4_13SM90_TMA_LOADENS12_INS13_ILi1ELi4ELi3EEES16_NST_INS5_IJS17_S1P_EEENS5_IJS1P_SC_EEEEEEENS4_39AutoVectorizingCopyWithAssumedAlignmentILi128EEENS4_14SM90_TMA_STOREES29_S2B_S2B_EEEvvEEEEvNT_6ParamsE,"a",@progbits
	.sectionflags	@""
	.align	4
.nv.constant0._ZN7cutlass13device_kernelINS_4gemm6kernel13GemmUniversalIN4cute5tupleIJiiiiEEENS1_10collective13CollectiveMmaINS1_35MainloopSm100TmaUmmaWarpSpecializedILi2ELi2ELi4ENS5_IJNS4_1CILi4EEESB_NSA_ILi1EEEEEEEENS5_IJNSA_ILi128EEESF_NSA_ILi64EEEEEENS_6half_tENS5_IJlSC_lEEESI_NS5_IJSC_llEEENS4_8TiledMMAINS4_8MMA_AtomIJNS4_26SM100_MMA_F16BF16_2x1SM_SSISI_SI_fLi128ELi128ELNS4_4UMMA5MajorE0ELSP_1ELNSO_7ScaleInE0ELSQ_0EEEEEENS4_6LayoutINS5_IJSC_SC_SC_EEENS5_IJNSA_ILi0EEESV_SV_EEEEENS5_IJNS4_10UnderscoreESY_SY_EEEEENS4_28SM100_TMA_2SM_LOAD_MULTICASTENS4_14ComposedLayoutINS4_7SwizzleILi3ELi4ELi3EEENS4_18smem_ptr_flag_bitsILi16EEENST_INS5_IJNSA_ILi8EEESG_EEENS5_IJSG_SC_EEEEEEEvNS4_8identityES11_NS12_IS14_S16_NST_INS5_IJSG_S17_EEENS5_IJSC_SG_EEEEEEEvS1C_EENS_8epilogue10collective18CollectiveEpilogueINS1I_23Sm100TmaWarpSpecializedILi4ELi2ELi16ELb1ELb0EEEJNS5_IJSG_SF_SG_EEENS5_IJNST_ISG_SC_EENST_INS5_IJNSA_ILi16EEENSA_ILi2EEEEEES1E_EEEEESI_SJ_SI_SJ_NS1I_6fusion15FusionCallbacksIS1M_NS1U_17LinearCombinationISI_fSI_fLNS_15FloatRoundStyleE2EEES1N_S1T_JEEENS4_5SM1004TMEM4LOAD26SM100_TMEM_LOAD_32dp32b16xENS4_13SM90_TMA_LOADENS12_INS13_ILi1ELi4ELi3EEES16_NST_INS5_IJS17_S1P_EEENS5_IJS1P_SC_EEEEEEENS4_39AutoVectorizingCopyWithAssumedAlignmentILi128EEENS4_14SM90_TMA_STOREES29_S2B_S2B_EEEvvEEEEvNT_6ParamsE:
	.zero		2944


//--------------------- SYMBOLS --------------------------

	.type		.nv.reservedSmem.offset0,@object
	.size		.nv.reservedSmem.offset0,0x4
	.type		.nv.reservedSmem.cap,@object
	.size		.nv.reservedSmem.cap,0x4
	.type		__assertfail,@function
